def gluon_wgmma(
    a_ptr,
    b_ptr,
    c_ptr,
    M,
    N,
    K,
    stride_am,
    stride_bk,
    stride_cm,
    BLOCK_M: gl.constexpr,
    BLOCK_N: gl.constexpr,
    BLOCK_K: gl.constexpr,
    DTYPE: gl.constexpr,
    A_LAYOUT: gl.constexpr,
    B_LAYOUT: gl.constexpr,
    C_LAYOUT: gl.constexpr,
    B_SHAPE: gl.constexpr,
    TRANS_B: gl.constexpr,
    NUM_BUFFERS: gl.constexpr,
    NUM_WARPS: gl.constexpr,
):
    a_desc = tma.make_tensor_descriptor(
        a_ptr, [M, K], [stride_am, 1], [BLOCK_M, BLOCK_K], A_LAYOUT
    )
    b_desc = tma.make_tensor_descriptor(
        b_ptr,
        [N, K] if TRANS_B else [K, N],
        [stride_bk, 1],
        B_SHAPE,
        B_LAYOUT,
    )
    c_desc = tma.make_tensor_descriptor(
        c_ptr, [M, N], [stride_cm, 1], [BLOCK_M, BLOCK_N], C_LAYOUT
    )

    a_bufs = gl.allocate_shared_memory(
        DTYPE, [NUM_BUFFERS, BLOCK_M, BLOCK_K], A_LAYOUT
    )
    b_bufs = gl.allocate_shared_memory(DTYPE, [NUM_BUFFERS] + B_SHAPE, B_LAYOUT)

    pid_m = gl.program_id(0)
    pid_n = gl.program_id(1)
    off_m = pid_m * BLOCK_M
    off_n = pid_n * BLOCK_N

    mma_layout: gl.constexpr = pick_wgmma_layout(DTYPE, BLOCK_M, BLOCK_N, NUM_WARPS)
    acc = warpgroup_mma_init(
        gl.zeros((BLOCK_M, BLOCK_N), dtype=gl.float32, layout=mma_layout)
    )

    bars = gl.allocate_shared_memory(
        gl.int64, [NUM_BUFFERS, 1], mbarrier.MBarrierLayout()
    )
    for i in gl.static_range(NUM_BUFFERS):
        mbarrier.init(bars.index(i), count=1)
    idx = 0
    phase = 0

    for k in range(0, K, BLOCK_K):
        a = a_bufs.index(idx)
        b = b_bufs.index(idx)
        bar = bars.index(idx)
        mbarrier.expect(bar, a_desc.block_type.nbytes + b_desc.block_type.nbytes)
        tma.async_copy_global_to_shared(a_desc, [off_m, k], bar, a)
        tma.async_copy_global_to_shared(
            b_desc, [off_n, k] if TRANS_B else [k, off_n], bar, b
        )
        mbarrier.wait(bar, phase=phase)

        if TRANS_B:
            b = b.permute((1, 0))
        acc = warpgroup_mma_wait(num_outstanding=0, deps=(acc,))
        acc = warpgroup_mma(a, b, acc, is_async=True)

        idx += 1
        if idx == NUM_BUFFERS:
            idx = 0
            phase ^= 1

    acc = warpgroup_mma_wait(num_outstanding=0, deps=(acc,))
    for i in gl.static_range(NUM_BUFFERS):
        mbarrier.invalidate(bars.index(i))

    c_smem = gl.allocate_shared_memory(DTYPE, [BLOCK_M, BLOCK_N], C_LAYOUT)
    c_smem.store(acc.to(DTYPE))
    fence_async_shared()
    tma.async_copy_shared_to_global(c_desc, [off_m, off_n], c_smem)
    tma.store_wait(pendings=0)

# config = {"BLOCK_K": 128, "BLOCK_M": 128, "BLOCK_N": 128, "arch": "sm_90", "dtype": "fp16", "num_buffers": 4, "num_warps": 8, "trans_b": 0}
# arch = sm_90


// ===== COMPILED SASS (sm_90a) =====

	.target	sm_90a

	.elftype	@"ET_EXEC"


//--------------------- .note.nv.tkinfo           --------------------------
	.section	.note.nv.tkinfo,"",@"SHT_NOTE"
	.sectionflags	@"SHF_NOTE_NV_TKINFO"
	.tkinfo
        /*0018*/ 	.word	0x00000002
        /*0030*/ 	.string	""
        /*0030*/ 	.string	"ptxas"
        /*0030*/ 	.string	"Cuda compilation tools, release 13.0, V13.0.88"
        /*0030*/ 	.string	"Build cuda_13.0.r13.0/compiler.36424714_0"
        /*0030*/ 	.string	"-v  -suppress-debug-info  -lineinfo  -arch sm_90a "



//--------------------- .note.nv.cuinfo           --------------------------
	.section	.note.nv.cuinfo,"",@"SHT_NOTE"
	.sectionflags	@"SHF_NOTE_NV_CUINFO"
        /*0018*/ 	.short	0x0002
        /*001a*/ 	.short	0x005a
        /*001c*/ 	.short	0x0082
	.zero		2


//--------------------- .nv.info                  --------------------------
	.section	.nv.info,"",@"SHT_CUDA_INFO"
	.align	4


	//----- nvinfo : EIATTR_REGCOUNT
	.align		4
        /*0000*/ 	.byte	0x04, 0x2f
        /*0002*/ 	.short	(.L_1 - .L_0)
	.align		4
.L_0:
        /*0004*/ 	.word	index@(gluon_wgmma)
        /*0008*/ 	.word	0x0000005a


	//----- nvinfo : EIATTR_FRAME_SIZE
	.align		4
.L_1:
        /*000c*/ 	.byte	0x04, 0x11
        /*000e*/ 	.short	(.L_3 - .L_2)
	.align		4
.L_2:
        /*0010*/ 	.word	index@(gluon_wgmma)
        /*0014*/ 	.word	0x00000000


	//----- nvinfo : EIATTR_MIN_STACK_SIZE
	.align		4
.L_3:
        /*0018*/ 	.byte	0x04, 0x12
        /*001a*/ 	.short	(.L_5 - .L_4)
	.align		4
.L_4:
        /*001c*/ 	.word	index@(gluon_wgmma)
        /*0020*/ 	.word	0x00000000
.L_5:


//--------------------- .nv.compat                --------------------------
	.section	.nv.compat,"",@"SHT_CUDA_COMPAT_INFO"
	.align	4
        /*0000*/ 	.byte	0x02, 0x09, 0x01, 0x00, 0x02, 0x02, 0x04, 0x00, 0x02, 0x05, 0x05, 0x00, 0x03, 0x07, 0x01, 0x01
        /*0010*/ 	.byte	0x02, 0x03, 0x03, 0x00, 0x02, 0x06, 0x01, 0x00, 0x04, 0x0b, 0x08, 0x00, 0x00, 0x00, 0x00, 0x00
        /*0020*/ 	.byte	0x00, 0x00, 0x00, 0x00


//--------------------- .nv.info.gluon_wgmma      --------------------------
	.section	.nv.info.gluon_wgmma,"",@"SHT_CUDA_INFO"
	.sectionflags	@""
	.align	4


	//----- nvinfo : EIATTR_CUDA_API_VERSION
	.align		4
        /*0000*/ 	.byte	0x04, 0x37
        /*0002*/ 	.short	(.L_7 - .L_6)
.L_6:
        /*0004*/ 	.word	0x00000082


	//----- nvinfo : EIATTR_KPARAM_INFO
	.align		4
.L_7:
        /*0008*/ 	.byte	0x04, 0x17
        /*000a*/ 	.short	(.L_9 - .L_8)
.L_8:
        /*000c*/ 	.word	0x00000000
        /*0010*/ 	.short	0x000a
        /*0012*/ 	.short	0x0048
        /*0014*/ 	.byte	0x00, 0xf4, 0x21, 0x00


	//----- nvinfo : EIATTR_KPARAM_INFO
	.align		4
.L_9:
        /*0018*/ 	.byte	0x04, 0x17
        /*001a*/ 	.short	(.L_11 - .L_10)
.L_10:
        /*001c*/ 	.word	0x00000000
        /*0020*/ 	.short	0x0009
        /*0022*/ 	.short	0x0040
        /*0024*/ 	.byte	0x00, 0xf4, 0x21, 0x00


	//----- nvinfo : EIATTR_KPARAM_INFO
	.align		4
.L_11:
        /*0028*/ 	.byte	0x04, 0x17
        /*002a*/ 	.short	(.L_13 - .L_12)
.L_12:
        /*002c*/ 	.word	0x00000000
        /*0030*/ 	.short	0x0008
        /*0032*/ 	.short	0x0038
        /*0034*/ 	.byte	0x00, 0xf0, 0x21, 0x00


	//----- nvinfo : EIATTR_KPARAM_INFO
	.align		4
.L_13:
        /*0038*/ 	.byte	0x04, 0x17
        /*003a*/ 	.short	(.L_15 - .L_14)
.L_14:
        /*003c*/ 	.word	0x00000000
        /*0040*/ 	.short	0x0007
        /*0042*/ 	.short	0x0030
        /*0044*/ 	.byte	0x00, 0xf0, 0x21, 0x00


	//----- nvinfo : EIATTR_KPARAM_INFO
	.align		4
.L_15:
        /*0048*/ 	.byte	0x04, 0x17
        /*004a*/ 	.short	(.L_17 - .L_16)
.L_16:
        /*004c*/ 	.word	0x00000000
        /*0050*/ 	.short	0x0006
        /*0052*/ 	.short	0x0028
        /*0054*/ 	.byte	0x00, 0xf0, 0x21, 0x00


	//----- nvinfo : EIATTR_KPARAM_INFO
	.align		4
.L_17:
        /*0058*/ 	.byte	0x04, 0x17
        /*005a*/ 	.short	(.L_19 - .L_18)
.L_18:
        /*005c*/ 	.word	0x00000000
        /*0060*/ 	.short	0x0005
        /*0062*/ 	.short	0x0020
        /*0064*/ 	.byte	0x00, 0xf0, 0x11, 0x00


	//----- nvinfo : EIATTR_KPARAM_INFO
	.align		4
.L_19:
        /*0068*/ 	.byte	0x04, 0x17
        /*006a*/ 	.short	(.L_21 - .L_20)
.L_20:
        /*006c*/ 	.word	0x00000000
        /*0070*/ 	.short	0x0004
        /*0072*/ 	.short	0x001c
        /*0074*/ 	.byte	0x00, 0xf0, 0x11, 0x00


	//----- nvinfo : EIATTR_KPARAM_INFO
	.align		4
.L_21:
        /*0078*/ 	.byte	0x04, 0x17
        /*007a*/ 	.short	(.L_23 - .L_22)
.L_22:
        /*007c*/ 	.word	0x00000000
        /*0080*/ 	.short	0x0003
        /*0082*/ 	.short	0x0018
        /*0084*/ 	.byte	0x00, 0xf0, 0x11, 0x00


	//----- nvinfo : EIATTR_KPARAM_INFO
	.align		4
.L_23:
        /*0088*/ 	.byte	0x04, 0x17
        /*008a*/ 	.short	(.L_25 - .L_24)
.L_24:
        /*008c*/ 	.word	0x00000000
        /*0090*/ 	.short	0x0002
        /*0092*/ 	.short	0x0010
        /*0094*/ 	.byte	0x00, 0xf4, 0x21, 0x00


	//----- nvinfo : EIATTR_KPARAM_INFO
	.align		4
.L_25:
        /*0098*/ 	.byte	0x04, 0x17
        /*009a*/ 	.short	(.L_27 - .L_26)
.L_26:
        /*009c*/ 	.word	0x00000000
        /*00a0*/ 	.short	0x0001
        /*00a2*/ 	.short	0x0008
        /*00a4*/ 	.byte	0x00, 0xf4, 0x21, 0x00


	//----- nvinfo : EIATTR_KPARAM_INFO
	.align		4
.L_27:
        /*00a8*/ 	.byte	0x04, 0x17
        /*00aa*/ 	.short	(.L_29 - .L_28)
.L_28:
        /*00ac*/ 	.word	0x00000000
        /*00b0*/ 	.short	0x0000
        /*00b2*/ 	.short	0x0000
        /*00b4*/ 	.byte	0x00, 0xf4, 0x21, 0x00


	//----- nvinfo : EIATTR_SPARSE_MMA_MASK
	.align		4
.L_29:
        /*00b8*/ 	.byte	0x03, 0x50
        /*00ba*/ 	.short	0x0000


	//----- nvinfo : EIATTR_MAXREG_COUNT
	.align		4
        /*00bc*/ 	.byte	0x03, 0x1b
        /*00be*/ 	.short	0x00ff


	//----- nvinfo : EIATTR_NUM_BARRIERS
	.align		4
        /*00c0*/ 	.byte	0x02, 0x4c
        /*00c2*/ 	.byte	0x01
	.zero		1


	//----- nvinfo : EIATTR_MERCURY_ISA_VERSION
	.align		4
        /*00c4*/ 	.byte	0x03, 0x5f
        /*00c6*/ 	.short	0x0101


	//----- nvinfo : EIATTR_INT_WARP_WIDE_INSTR_OFFSETS
	.align		4
        /*00c8*/ 	.byte	0x04, 0x31
        /*00ca*/ 	.short	(.L_31 - .L_30)


	//   ....[0]....
.L_30:
        /*00cc*/ 	.word	0x00001300


	//   ....[1]....
        /*00d0*/ 	.word	0x00001320


	//   ....[2]....
        /*00d4*/ 	.word	0x00001330


	//   ....[3]....
        /*00d8*/ 	.word	0x00001340


	//   ....[4]....
        /*00dc*/ 	.word	0x00001450


	//   ....[5]....
        /*00e0*/ 	.word	0x00001970


	//   ....[6]....
        /*00e4*/ 	.word	0x00001980


	//   ....[7]....
        /*00e8*/ 	.word	0x000019f0


	//   ....[8]....
        /*00ec*/ 	.word	0x00001a00


	//   ....[9]....
        /*00f0*/ 	.word	0x00002180


	//   ....[10]....
        /*00f4*/ 	.word	0x00002190


	//----- nvinfo : EIATTR_COOP_GROUP_MASK_REGIDS
	.align		4
.L_31:
        /*00f8*/ 	.byte	0x04, 0x29
        /*00fa*/ 	.short	(.L_33 - .L_32)


	//   ....[0]....
.L_32:
        /*00fc*/ 	.word	0xffffffff


	//   ....[1]....
        /*0100*/ 	.word	0xffffffff


	//   ....[2]....
        /*0104*/ 	.word	0xffffffff


	//----- nvinfo : EIATTR_COOP_GROUP_INSTR_OFFSETS
	.align		4
.L_33:
        /*0108*/ 	.byte	0x04, 0x28
        /*010a*/ 	.short	(.L_35 - .L_34)


	//   ....[0]....
.L_34:
        /*010c*/ 	.word	0x00000150


	//   ....[1]....
        /*0110*/ 	.word	0x00000720


	//   ....[2]....
        /*0114*/ 	.word	0x00000cd0


	//----- nvinfo : EIATTR_MBARRIER_INSTR_OFFSETS
	.align		4
.L_35:
        /*0118*/ 	.byte	0x04, 0x39
        /*011a*/ 	.short	(.L_37 - .L_36)


	//   ....[0]....
.L_36:
        /*011c*/ 	.word	0x000014b0
        /*0120*/ 	.word	0x000000ff
        /*0124*/ 	.word	0x00040000
        /*0128*/ 	.short	0x0100
        /*012a*/ 	.byte	0x07
	.zero		1


	//   ....[1]....
        /*012c*/ 	.word	0x00001630
        /*0130*/ 	.word	0x000000ff
        /*0134*/ 	.word	0x00040008
        /*0138*/ 	.short	0x0100
        /*013a*/ 	.byte	0x07
	.zero		1


	//   ....[2]....
        /*013c*/ 	.word	0x00001650
        /*0140*/ 	.word	0x000000ff
        /*0144*/ 	.word	0x00040010
        /*0148*/ 	.short	0x0100
        /*014a*/ 	.byte	0x07
	.zero		1


	//   ....[3]....
        /*014c*/ 	.word	0x00001670
        /*0150*/ 	.word	0x000000ff
        /*0154*/ 	.word	0x00040018
        /*0158*/ 	.short	0x0100
        /*015a*/ 	.byte	0x07
	.zero		1


	//   ....[4]....
        /*015c*/ 	.word	0x00001ab0
        /*0160*/ 	.word	0x000000ff
        /*0164*/ 	.word	0x00040000
        /*0168*/ 	.short	0x010a
        /*016a*/ 	.byte	0x05
	.zero		1


	//   ....[5]....
        /*016c*/ 	.word	0x00001f10
        /*0170*/ 	.word	0x000000ff
        /*0174*/ 	.word	0x00040000
        /*0178*/ 	.short	0x0108
        /*017a*/ 	.byte	0x07
	.zero		1


	//   ....[6]....
        /*017c*/ 	.word	0x00002030
        /*0180*/ 	.word	0x000000ff
        /*0184*/ 	.word	0x00040008
        /*0188*/ 	.short	0x0108
        /*018a*/ 	.byte	0x07
	.zero		1


	//   ....[7]....
        /*018c*/ 	.word	0x00002110
        /*0190*/ 	.word	0x000000ff
        /*0194*/ 	.word	0x00040010
        /*0198*/ 	.short	0x0108
        /*019a*/ 	.byte	0x07
	.zero		1


	//   ....[8]....
        /*019c*/ 	.word	0x000021a0
        /*01a0*/ 	.word	0x000000ff
        /*01a4*/ 	.word	0x00040018
        /*01a8*/ 	.short	0x0108
        /*01aa*/ 	.byte	0x07
	.zero		1


	//   ....[9]....
        /*01ac*/ 	.word	0x000022d0
        /*01b0*/ 	.word	0x000000ff
        /*01b4*/ 	.word	0x00040000
        /*01b8*/ 	.short	0x010a
        /*01ba*/ 	.byte	0x05
	.zero		1


	//----- nvinfo : EIATTR_NUM_MBARRIERS
	.align		4
.L_37:
        /*01bc*/ 	.byte	0x03, 0x38
        /*01be*/ 	.short	0x0004


	//----- nvinfo : EIATTR_EXIT_INSTR_OFFSETS
	.align		4
        /*01c0*/ 	.byte	0x04, 0x1c
        /*01c2*/ 	.short	(.L_39 - .L_38)


	//   ....[0]....
.L_38:
        /*01c4*/ 	.word	0x000022c0


	//----- nvinfo : EIATTR_REQNTID
	.align		4
.L_39:
        /*01c8*/ 	.byte	0x04, 0x10
        /*01ca*/ 	.short	(.L_41 - .L_40)
.L_40:
        /*01cc*/ 	.word	0x00000100
        /*01d0*/ 	.word	0x00000001
        /*01d4*/ 	.word	0x00000001


	//----- nvinfo : EIATTR_CRS_STACK_SIZE
	.align		4
.L_41:
        /*01d8*/ 	.byte	0x04, 0x1e
        /*01da*/ 	.short	(.L_43 - .L_42)
.L_42:
        /*01dc*/ 	.word	0x00000000


	//----- nvinfo : EIATTR_CBANK_PARAM_SIZE
	.align		4
.L_43:
        /*01e0*/ 	.byte	0x03, 0x19
        /*01e2*/ 	.short	0x0050


	//----- nvinfo : EIATTR_PARAM_CBANK
	.align		4
        /*01e4*/ 	.byte	0x04, 0x0a
        /*01e6*/ 	.short	(.L_45 - .L_44)
	.align		4
.L_44:
        /*01e8*/ 	.word	index@(.nv.constant0.gluon_wgmma)
        /*01ec*/ 	.short	0x0210
        /*01ee*/ 	.short	0x0050


	//----- nvinfo : EIATTR_SW_WAR
	.align		4
.L_45:
        /*01f0*/ 	.byte	0x04, 0x36
        /*01f2*/ 	.short	(.L_47 - .L_46)
.L_46:
        /*01f4*/ 	.word	0x00000008
.L_47:


//--------------------- .nv.callgraph             --------------------------
	.section	.nv.callgraph,"",@"SHT_CUDA_CALLGRAPH"
	.align	4
	.sectionentsize	8
	.align		4
        /*0000*/ 	.word	0x00000000
	.align		4
        /*0004*/ 	.word	0xffffffff
	.align		4
        /*0008*/ 	.word	0x00000000
	.align		4
        /*000c*/ 	.word	0xfffffffe
	.align		4
        /*0010*/ 	.word	0x00000000
	.align		4
        /*0014*/ 	.word	0xfffffffd
	.align		4
        /*0018*/ 	.word	0x00000000
	.align		4
        /*001c*/ 	.word	0xfffffffc


//--------------------- .text.gluon_wgmma         --------------------------
	.section	.text.gluon_wgmma,"ax",@progbits
	.align	128
        .global         gluon_wgmma
        .type           gluon_wgmma,@function
        .size           gluon_wgmma,(.L_x_52 - gluon_wgmma)
        .other          gluon_wgmma,@"STO_CUDA_ENTRY STV_DEFAULT"
gluon_wgmma:
.text.gluon_wgmma:
[----:B------:R-:W-:Y:S01]  /*0000*/  LDC R1, c[0x0][0x28] ;  /* 0x00000a00ff017b82 */ /* 0x000fe20000000800 */
[----:B------:R-:W1:Y:S07]  /*0010*/  S2R R0, SR_TID.X ;  /* 0x0000000000007919 */ /* 0x000e6e0000002100 */
[----:B------:R-:W2:Y:S01]  /*0020*/  S2UR UR4, SR_CgaCtaId ;  /* 0x00000000000479c3 */ /* 0x000ea20000008800 */
[----:B------:R-:W-:Y:S01]  /*0030*/  UMOV UR7, 0x400 ;  /* 0x0000040000077882 */ /* 0x000fe20000000000 */
[----:B------:R-:W-:Y:S01]  /*0040*/  ULDC UR6, c[0x0][0xc] ;  /* 0x0000030000067ab9 */ /* 0x000fe20000000800 */
[----:B------:R-:W-:Y:S01]  /*0050*/  ULDC.64 UR16, c[0x0][0x250] ;  /* 0x0000940000107ab9 */ /* 0x000fe20000000a00 */
[----:B------:R-:W-:Y:S04]  /*0060*/  BSSY B0, `(.L_x_0) ;  /* 0x000001e000007945 */ /* 0x000fe80003800000 */
[----:B------:R-:W3:Y:S08]  /*0070*/  LDC R4, c[0x0][0x228] ;  /* 0x00008a00ff047b82 */ /* 0x000ef00000000800 */
[----:B------:R-:W4:Y:S08]  /*0080*/  LDC R15, c[0x0][0x230] ;  /* 0x00008c00ff0f7b82 */ /* 0x000f300000000800 */
[----:B------:R-:W-:Y:S01]  /*0090*/  S2UR UR32, SR_CTAID.Y ;  /* 0x00000000002079c3 */ /* 0x000fe20000002600 */
[----:B--2---:R-:W-:-:S03]  /*00a0*/  ULEA UR7, UR4, UR7, 0x18 ;  /* 0x0000000704077291 */ /* 0x004fc6000f8ec03f */
[----:B------:R-:W-:Y:S01]  /*00b0*/  ULDC UR4, c[0x0][0x10] ;  /* 0x0000040000047ab9 */ /* 0x000fe20000000800 */
[----:B-1----:R-:W-:-:S03]  /*00c0*/  LOP3.LUT R6, R0, 0xff, RZ, 0xc0, !PT ;  /* 0x000000ff00067812 */ /* 0x002fc600078ec0ff */
[----:B------:R-:W1:Y:S01]  /*00d0*/  S2UR UR5, SR_CTAID.Z ;  /* 0x00000000000579c3 */ /* 0x000e620000002700 */
[----:B---3--:R-:W-:Y:S01]  /*00e0*/  VIADD R4, R4, 0xffffffff ;  /* 0xffffffff04047836 */ /* 0x008fe20000000000 */
[C---:B------:R-:W-:Y:S02]  /*00f0*/  ISETP.GE.U32.AND P0, PT, R6.reuse, 0x20, PT ;  /* 0x000000200600780c */ /* 0x040fe40003f06070 */
[C---:B------:R-:W-:Y:S02]  /*0100*/  ISETP.NE.U32.AND P2, PT, R6.reuse, RZ, PT ;  /* 0x000000ff0600720c */ /* 0x040fe40003f45070 */
[----:B------:R-:W-:Y:S02]  /*0110*/  LEA R14, R6, UR7, 0x2 ;  /* 0x00000007060e7c11 */ /* 0x000fe4000f8e10ff */
[----:B------:R-:W2:Y:S01]  /*0120*/  S2UR UR33, SR_CTAID.X ;  /* 0x00000000002179c3 */ /* 0x000ea20000002500 */
[----:B----4-:R-:W-:-:S06]  /*0130*/  VIADD R12, R15, 0xffffffff ;  /* 0xffffffff0f0c7836 */ /* 0x010fcc0000000000 */
[----:B------:R3:W-:Y:S01]  /*0140*/  @!P0 STS [R14], RZ ;  /* 0x000000ff0e008388 */ /* 0x0007e20000000800 */
[----:B------:R-:W-:-:S03]  /*0150*/  NOP ;  /* 0x0000000000007918 */ /* 0x000fc60000000000 */
[----:B------:R3:W-:Y:S01]  /*0160*/  @!P2 STS [UR7+0x24], R4 ;  /* 0x00002404ff00a988 */ /* 0x0007e20008000807 */
[----:B-1----:R-:W-:-:S03]  /*0170*/  UIMAD UR4, UR5, UR4, UR32 ;  /* 0x00000004050472a4 */ /* 0x002fc6000f8e0220 */
[----:B------:R3:W-:Y:S01]  /*0180*/  @!P2 STS [UR7+0x20], R12 ;  /* 0x0000200cff00a988 */ /* 0x0007e20008000807 */
[----:B--2---:R-:W-:-:S04]  /*0190*/  UIMAD UR4, UR4, UR6, UR33 ;  /* 0x00000006040472a4 */ /* 0x004fc8000f8e0221 */
[----:B------:R-:W-:-:S04]  /*01a0*/  UIMAD UR4, UR4, 0x180, URZ ;  /* 0x00000180040478a4 */ /* 0x000fc8000f8e023f */
[----:B------:R-:W-:-:S04]  /*01b0*/  UIADD3 UR12, UP0, UR4, UR16, URZ ;  /* 0x00000010040c7290 */ /* 0x000fc8000ff1e03f */
[----:B------:R-:W-:Y:S01]  /*01c0*/  ULEA.HI.X.SX32 UR13, UR4, UR17, 0x1, UP0 ;  /* 0x00000011040d7291 */ /* 0x000fe200080f0e3f */
[----:B---3--:R-:W-:Y:S11]  /*01d0*/  @P2 BRA `(.L_x_1) ;  /* 0x0000000000182947 */ /* 0x008ff60003800000 */
[----:B------:R-:W1:Y:S01]  /*01e0*/  LDS R2, [UR7+0x8] ;  /* 0x00000807ff027984 */ /* 0x000e620008000800 */
[----:B------:R-:W2:Y:S01]  /*01f0*/  LDC.64 R8, c[0x0][0x210] ;  /* 0x00008400ff087b82 */ /* 0x000ea20000000a00 */
[----:B------:R-:W-:Y:S02]  /*0200*/  IMAD.MOV.U32 R3, RZ, RZ, 0x70 ;  /* 0x00000070ff037424 */ /* 0x000fe400078e00ff */
[----:B--2---:R2:W-:Y:S03]  /*0210*/  STS.64 [UR7], R8 ;  /* 0x00000008ff007988 */ /* 0x0045e60008000a07 */
[----:B-1----:R-:W-:-:S05]  /*0220*/  LOP3.LUT R2, R2, 0x10, R3, 0xd8, !PT ;  /* 0x0000001002027812 */ /* 0x002fca00078ed803 */
[----:B------:R2:W-:Y:S02]  /*0230*/  STS [UR7+0x8], R2 ;  /* 0x00000802ff007988 */ /* 0x0005e40008000807 */
.L_x_1:
[----:B------:R-:W-:Y:S05]  /*0240*/  BSYNC B0 ;  /* 0x0000000000007941 */ /* 0x000fea0003800000 */
.L_x_0:
[----:B------:R-:W-:Y:S04]  /*0250*/  BSSY B0, `(.L_x_2) ;  /* 0x000000a000007945 */ /* 0x000fe80003800000 */
[----:B------:R-:W-:Y:S05]  /*0260*/  @P2 BRA `(.L_x_3) ;  /* 0x0000000000202947 */ /* 0x000fea0003800000 */
[----:B--2---:R-:W1:Y:S01]  /*0270*/  LDS R2, [UR7+0x34] ;  /* 0x00003407ff027984 */ /* 0x004e620008000800 */
[----:B------:R-:W-:Y:S02]  /*0280*/  IMAD.MOV.U32 R3, RZ, RZ, 0x3f000000 ;  /* 0x3f000000ff037424 */ /* 0x000fe400078e00ff */
[----:B------:R-:W-:Y:S01]  /*0290*/  @!P2 IMAD.MOV.U32 R5, RZ, RZ, 0x7f ;  /* 0x0000007fff05a424 */ /* 0x000fe200078e00ff */
[----:B------:R-:W2:Y:S02]  /*02a0*/  @!P2 LDS R8, [UR7+0x38] ;  /* 0x00003807ff08a984 */ /* 0x000ea40008000800 */
[----:B-1----:R-:W-:Y:S02]  /*02b0*/  LOP3.LUT R2, R2, 0xff000000, R3, 0xb8, !PT ;  /* 0xff00000002027812 */ /* 0x002fe400078eb803 */
[----:B--2---:R-:W-:-:S03]  /*02c0*/  @!P2 LOP3.LUT R3, R8, 0xff, R5, 0xb8, !PT ;  /* 0x000000ff0803a812 */ /* 0x004fc600078eb805 */
[----:B------:R1:W-:Y:S04]  /*02d0*/  STS [UR7+0x34], R2 ;  /* 0x00003402ff007988 */ /* 0x0003e80008000807 */
[----:B------:R1:W-:Y:S02]  /*02e0*/  @!P2 STS [UR7+0x38], R3 ;  /* 0x00003803ff00a988 */ /* 0x0003e40008000807 */
.L_x_3:
[----:B------:R-:W-:Y:S05]  /*02f0*/  BSYNC B0 ;  /* 0x0000000000007941 */ /* 0x000fea0003800000 */
.L_x_2:
[----:B------:R-:W-:Y:S04]  /*0300*/  BSSY B0, `(.L_x_4) ;  /* 0x000000e000007945 */ /* 0x000fe80003800000 */
[----:B------:R-:W-:Y:S05]  /*0310*/  @P2 BRA `(.L_x_5) ;  /* 0x0000000000302947 */ /* 0x000fea0003800000 */
[----:B-1----:R-:W1:Y:S01]  /*0320*/  LDS R3, [UR7+0x34] ;  /* 0x00003407ff037984 */ /* 0x002e620008000800 */
[----:B------:R-:W3:Y:S03]  /*0330*/  LDC.64 R10, c[0x0][0x238] ;  /* 0x00008e00ff0a7b82 */ /* 0x000ee60000000a00 */
[----:B--2---:R-:W2:Y:S01]  /*0340*/  LDS R2, [UR7+0x1c] ;  /* 0x00001c07ff027984 */ /* 0x004ea20008000800 */
[C---:B---3--:R-:W-:Y:S01]  /*0350*/  SHF.L.U64.HI R8, R10.reuse, 0x1, R11 ;  /* 0x000000010a087819 */ /* 0x048fe2000001020b */
[----:B------:R-:W-:-:S03]  /*0360*/  IMAD.SHL.U32 R5, R10, 0x2, RZ ;  /* 0x000000020a057824 */ /* 0x000fc600078e00ff */
[--C-:B------:R-:W-:Y:S02]  /*0370*/  SHF.R.U32.HI R7, RZ, 0x4, R8.reuse ;  /* 0x00000004ff077819 */ /* 0x100fe40000011608 */
[----:B------:R-:W-:-:S05]  /*0380*/  SHF.R.U64 R5, R5, 0x4, R8 ;  /* 0x0000000405057819 */ /* 0x000fca0000001208 */
[----:B------:R3:W-:Y:S01]  /*0390*/  STS [UR7+0xc], R5 ;  /* 0x00000c05ff007988 */ /* 0x0007e20008000807 */
[----:B-1----:R-:W-:Y:S02]  /*03a0*/  LOP3.LUT R3, R3, 0x7, RZ, 0xb8, !PT ;  /* 0x0000000703037812 */ /* 0x002fe400078eb8ff */
[----:B--2---:R-:W-:-:S03]  /*03b0*/  LOP3.LUT R2, R2, 0xf, R7, 0xb8, !PT ;  /* 0x0000000f02027812 */ /* 0x004fc600078eb807 */
[----:B------:R3:W-:Y:S04]  /*03c0*/  STS [UR7+0x34], R3 ;  /* 0x00003403ff007988 */ /* 0x0007e80008000807 */
[----:B------:R3:W-:Y:S02]  /*03d0*/  STS [UR7+0x1c], R2 ;  /* 0x00001c02ff007988 */ /* 0x0007e40008000807 */
.L_x_5:
[----:B------:R-:W-:Y:S05]  /*03e0*/  BSYNC B0 ;  /* 0x0000000000007941 */ /* 0x000fea0003800000 */
.L_x_4:
[----:B------:R-:W-:Y:S04]  /*03f0*/  BSSY B1, `(.L_x_6) ;  /* 0x000001b000017945 */ /* 0x000fe80003800000 */
[----:B------:R-:W-:Y:S01]  /*0400*/  BSSY B0, `(.L_x_7) ;  /* 0x0000016000007945 */ /* 0x000fe20003800000 */
[----:B------:R-:W-:-:S03]  /*0410*/  IMAD.MOV.U32 R10, RZ, RZ, RZ ;  /* 0x000000ffff0a7224 */ /* 0x000fc600078e00ff */
[----:B------:R-:W-:Y:S05]  /*0420*/  @P2 BRA `(.L_x_8) ;  /* 0x0000000000202947 */ /* 0x000fea0003800000 */
[----:B-123--:R-:W1:Y:S02]  /*0430*/  LDS R2, [UR7+0x34] ;  /* 0x00003407ff027984 */ /* 0x00ee640008000800 */
[----:B-1----:R-:W-:-:S05]  /*0440*/  LOP3.LUT R2, R2, 0x38, RZ, 0xb8, !PT ;  /* 0x0000003802027812 */ /* 0x002fca00078eb8ff */
[----:B------:R1:W-:Y:S01]  /*0450*/  STS [UR7+0x34], R2 ;  /* 0x00003402ff007988 */ /* 0x0003e20008000807 */
[----:B------:R-:W-:Y:S05]  /*0460*/  @P2 BRA `(.L_x_9) ;  /* 0x0000000000202947 */ /* 0x000fea0003800000 */
[----:B-1----:R-:W1:Y:S01]  /*0470*/  LDS R2, [UR7+0x8] ;  /* 0x00000807ff027984 */ /* 0x002e620008000800 */
[----:B------:R-:W-:-:S05]  /*0480*/  IMAD.MOV.U32 R3, RZ, RZ, 0x780 ;  /* 0x00000780ff037424 */ /* 0x000fca00078e00ff */
[----:B-1----:R-:W-:-:S05]  /*0490*/  LOP3.LUT R2, R2, 0x300, R3, 0xd8, !PT ;  /* 0x0000030002027812 */ /* 0x002fca00078ed803 */
[----:B------:R4:W-:Y:S02]  /*04a0*/  STS [UR7+0x8], R2 ;  /* 0x00000802ff007988 */ /* 0x0009e40008000807 */
.L_x_8:
[----:B------:R-:W-:Y:S05]  /*04b0*/  @P2 BRA `(.L_x_10) ;  /* 0x0000000000282947 */ /* 0x000fea0003800000 */
[----:B-1234-:R-:W1:Y:S02]  /*04c0*/  LDS R2, [UR7+0x8] ;  /* 0x00000807ff027984 */ /* 0x01ee640008000800 */
[----:B-1----:R-:W-:-:S05]  /*04d0*/  LOP3.LUT R2, R2, 0x1800, RZ, 0xb8, !PT ;  /* 0x0000180002027812 */ /* 0x002fca00078eb8ff */
[----:B------:R2:W-:Y:S02]  /*04e0*/  STS [UR7+0x8], R2 ;  /* 0x00000802ff007988 */ /* 0x0005e40008000807 */
.L_x_9:
[----:B------:R-:W-:Y:S05]  /*04f0*/  @P2 BREAK B0 ;  /* 0x0000000000002942 */ /* 0x000fea0003800000 */
[----:B------:R-:W-:Y:S05]  /*0500*/  @P2 BRA `(.L_x_11) ;  /* 0x0000000000242947 */ /* 0x000fea0003800000 */
[----:B------:R-:W3:Y:S01]  /*0510*/  LDS R3, [UR7+0x8] ;  /* 0x00000807ff037984 */ /* 0x000ee20008000800 */
[----:B-12---:R-:W-:-:S05]  /*0520*/  IMAD.MOV.U32 R2, RZ, RZ, 0x6000 ;  /* 0x00006000ff027424 */ /* 0x006fca00078e00ff */
[----:B---3--:R-:W-:-:S04]  /*0530*/  LOP3.LUT R2, R3, 0x6000, R2, 0xd8, !PT ;  /* 0x0000600003027812 */ /* 0x008fc800078ed802 */
[----:B------:R-:W-:-:S05]  /*0540*/  LOP3.LUT R2, R2, 0x400000, RZ, 0xb8, !PT ;  /* 0x0040000002027812 */ /* 0x000fca00078eb8ff */
[----:B------:R5:W-:Y:S02]  /*0550*/  STS [UR7+0x8], R2 ;  /* 0x00000802ff007988 */ /* 0x000be40008000807 */
.L_x_10:
[----:B------:R-:W-:Y:S05]  /*0560*/  BSYNC B0 ;  /* 0x0000000000007941 */ /* 0x000fea0003800000 */
.L_x_7:
[----:B-12345:R-:W1:Y:S02]  /*0570*/  @!P2 LDS R2, [UR7+0x8] ;  /* 0x00000807ff02a984 */ /* 0x03ee640008000800 */
[----:B-1----:R-:W-:-:S05]  /*0580*/  @!P2 LOP3.LUT R2, R2, 0x8000, RZ, 0xb8, !PT ;  /* 0x000080000202a812 */ /* 0x002fca00078eb8ff */
[----:B------:R3:W-:Y:S02]  /*0590*/  @!P2 STS [UR7+0x8], R2 ;  /* 0x00000802ff00a988 */ /* 0x0007e40008000807 */
.L_x_11:
[----:B------:R-:W-:Y:S05]  /*05a0*/  BSYNC B1 ;  /* 0x0000000000017941 */ /* 0x000fea0003800000 */
.L_x_6:
[----:B------:R-:W-:Y:S05]  /*05b0*/  WARPSYNC.ALL ;  /* 0x0000000000007948 */ /* 0x000fea0003800000 */
[----:B------:R-:W4:Y:S02]  /*05c0*/  LDC R5, c[0x0][0x22c] ;  /* 0x00008b00ff057b82 */ /* 0x000f240000000800 */
[----:B----4-:R-:W-:Y:S01]  /*05d0*/  VIADD R5, R5, 0xffffffff ;  /* 0xffffffff05057836 */ /* 0x010fe20000000000 */
[----:B------:R-:W-:Y:S06]  /*05e0*/  @P0 BRA `(.L_x_12) ;  /* 0x0000000000280947 */ /* 0x000fec0003800000 */
[----:B-123--:R-:W1:Y:S01]  /*05f0*/  S2R R2, SR_LANEID ;  /* 0x0000000000027919 */ /* 0x00ee620000000000 */
[----:B------:R-:W-:Y:S05]  /*0600*/  WARPSYNC.ALL ;  /* 0x0000000000007948 */ /* 0x000fea0003800000 */
[----:B-1----:R-:W-:-:S05]  /*0610*/  IMAD.SHL.U32 R7, R2, 0x4, RZ ;  /* 0x0000000402077824 */ /* 0x002fca00078e00ff */
[----:B------:R-:W1:Y:S01]  /*0620*/  LDS R9, [R7+UR7] ;  /* 0x0000000707097984 */ /* 0x000e620008000800 */
[----:B------:R-:W-:-:S05]  /*0630*/  IADD3 R2, P1, R7, UR12, RZ ;  /* 0x0000000c07027c10 */ /* 0x000fca000ff3e0ff */
[----:B------:R-:W-:-:S05]  /*0640*/  IMAD.X R3, RZ, RZ, UR13, P1 ;  /* 0x0000000dff037e24 */ /* 0x000fca00088e06ff */
[----:B-1----:R4:W5:Y:S01]  /*0650*/  ATOMG.E.EXCH.STRONG.GPU PT, RZ, [R2], R9 ;  /* 0x0000000902ff73a8 */ /* 0x00296200041ee100 */
[----:B------:R-:W-:-:S04]  /*0660*/  DEPBAR {5,4,3,2,1,0} ;  /* 0x0000003f0000791a */ /* 0x000fc80000000000 */
[----:B------:R4:W-:Y:S01]  /*0670*/  UTMACCTL.IV [UR12] ;  /* 0x000000000c0079b9 */ /* 0x0009e20008000000 */
[----:B------:R-:W-:Y:S01]  /*0680*/  NOP ;  /* 0x0000000000007918 */ /* 0x000fe20000000000 */
.L_x_12:
[----:B------:R-:W-:Y:S05]  /*0690*/  @P0 BRA `(.L_x_13) ;  /* 0x00000000000c0947 */ /* 0x000fea0003800000 */
[----:B------:R0:W-:Y:S01]  /*06a0*/  UTMACMDFLUSH ;  /* 0x00000000000079b7 */ /* 0x0001e20000000000 */
[----:B------:R-:W-:Y:S05]  /*06b0*/  @P0 BRA `(.L_x_13) ;  /* 0x0000000000040947 */ /* 0x000fea0003800000 */
[----:B------:R-:W-:-:S04]  /*06c0*/  DEPBAR.LE SB0, 0x0 ;  /* 0x000080000000791a */ /* 0x000fc80000000000 */
.L_x_13:
[----:B------:R-:W-:Y:S05]  /*06d0*/  WARPSYNC.ALL ;  /* 0x0000000000007948 */ /* 0x000fea0003800000 */
[----:B-----5:R-:W-:Y:S06]  /*06e0*/  BAR.SYNC.DEFER_BLOCKING 0x0 ;  /* 0x0000000000007b1d */ /* 0x020fec0000010000 */
[----:B------:R-:W-:Y:S02]  /*06f0*/  BSSY B1, `(.L_x_14) ;  /* 0x000000b000017945 */ /* 0x000fe40003800000 */
[----:B------:R-:W-:Y:S06]  /*0700*/  BAR.SYNC.DEFER_BLOCKING 0x0 ;  /* 0x0000000000007b1d */ /* 0x000fec0000010000 */
[----:B------:R5:W-:Y:S01]  /*0710*/  @!P0 STS [R14], RZ ;  /* 0x000000ff0e008388 */ /* 0x000be20000000800 */
[----:B------:R-:W-:Y:S01]  /*0720*/  NOP ;  /* 0x0000000000007918 */ /* 0x000fe20000000000 */
[----:B------:R-:W-:Y:S05]  /*0730*/  @P2 BRA `(.L_x_15) ;  /* 0x0000000000182947 */ /* 0x000fea0003800000 */
[----:B-1234-:R-:W1:Y:S01]  /*0740*/  LDS R2, [UR7+0x8] ;  /* 0x00000807ff027984 */ /* 0x01ee620008000800 */
[----:B------:R-:W2:Y:S01]  /*0750*/  LDC.64 R8, c[0x0][0x218] ;  /* 0x00008600ff087b82 */ /* 0x000ea20000000a00 */
[----:B------:R-:W-:Y:S02]  /*0760*/  IMAD.MOV.U32 R3, RZ, RZ, 0x70 ;  /* 0x00000070ff037424 */ /* 0x000fe400078e00ff */
[----:B--2---:R2:W-:Y:S03]  /*0770*/  STS.64 [UR7], R8 ;  /* 0x00000008ff007988 */ /* 0x0045e60008000a07 */
[----:B-1----:R-:W-:-:S05]  /*0780*/  LOP3.LUT R2, R2, 0x10, R3, 0xd8, !PT ;  /* 0x0000001002027812 */ /* 0x002fca00078ed803 */
[----:B------:R2:W-:Y:S02]  /*0790*/  STS [UR7+0x8], R2 ;  /* 0x00000802ff007988 */ /* 0x0005e40008000807 */
.L_x_15:
[----:B----4-:R-:W-:Y:S05]  /*07a0*/  BSYNC B1 ;  /* 0x0000000000017941 */ /* 0x010fea0003800000 */
.L_x_14:
[----:B------:R-:W-:Y:S04]  /*07b0*/  BSSY B1, `(.L_x_16) ;  /* 0x000000a000017945 */ /* 0x000fe80003800000 */
[----:B------:R-:W-:Y:S05]  /*07c0*/  @P2 BRA `(.L_x_17) ;  /* 0x0000000000202947 */ /* 0x000fea0003800000 */
[----:B-123--:R-:W1:Y:S01]  /*07d0*/  LDS R2, [UR7+0x34] ;  /* 0x00003407ff027984 */ /* 0x00ee620008000800 */
[----:B------:R-:W-:Y:S02]  /*07e0*/  IMAD.MOV.U32 R7, RZ, RZ, 0x3f000000 ;  /* 0x3f000000ff077424 */ /* 0x000fe400078e00ff */
[----:B------:R-:W-:Y:S01]  /*07f0*/  @!P2 IMAD.MOV.U32 R8, RZ, RZ, 0x7f ;  /* 0x0000007fff08a424 */ /* 0x000fe200078e00ff */
[----:B------:R-:W2:Y:S02]  /*0800*/  @!P2 LDS R3, [UR7+0x38] ;  /* 0x00003807ff03a984 */ /* 0x000ea40008000800 */
[----:B-1----:R-:W-:Y:S02]  /*0810*/  LOP3.LUT R2, R2, 0xff000000, R7, 0xb8, !PT ;  /* 0xff00000002027812 */ /* 0x002fe400078eb807 */
[----:B--2---:R-:W-:-:S03]  /*0820*/  @!P2 LOP3.LUT R3, R3, 0xff, R8, 0xb8, !PT ;  /* 0x000000ff0303a812 */ /* 0x004fc600078eb808 */
[----:B------:R4:W-:Y:S04]  /*0830*/  STS [UR7+0x34], R2 ;  /* 0x00003402ff007988 */ /* 0x0009e80008000807 */
[----:B------:R4:W-:Y:S02]  /*0840*/  @!P2 STS [UR7+0x38], R3 ;  /* 0x00003803ff00a988 */ /* 0x0009e40008000807 */
.L_x_17:
[----:B------:R-:W-:Y:S05]  /*0850*/  BSYNC B1 ;  /* 0x0000000000017941 */ /* 0x000fea0003800000 */
.L_x_16:
[----:B------:R-:W-:Y:S04]  /*0860*/  BSSY B1, `(.L_x_18) ;  /* 0x0000004000017945 */ /* 0x000fe80003800000 */
[----:B------:R-:W-:Y:S05]  /*0870*/  @P2 BRA `(.L_x_19) ;  /* 0x0000000000082947 */ /* 0x000fea0003800000 */
[----:B------:R1:W-:Y:S04]  /*0880*/  STS [UR7+0x24], R12 ;  /* 0x0000240cff007988 */ /* 0x0003e80008000807 */
[----:B------:R1:W-:Y:S02]  /*0890*/  STS [UR7+0x20], R5 ;  /* 0x00002005ff007988 */ /* 0x0003e40008000807 */
.L_x_19:
[----:B------:R-:W-:Y:S05]  /*08a0*/  BSYNC B1 ;  /* 0x0000000000017941 */ /* 0x000fea0003800000 */
.L_x_18:
[----:B------:R-:W-:Y:S04]  /*08b0*/  BSSY B1, `(.L_x_20) ;  /* 0x000000e000017945 */ /* 0x000fe80003800000 */
[----:B------:R-:W-:Y:S05]  /*08c0*/  @P2 BRA `(.L_x_21) ;  /* 0x0000000000302947 */ /* 0x000fea0003800000 */
[----:B----4-:R-:W4:Y:S01]  /*08d0*/  LDS R3, [UR7+0x34] ;  /* 0x00003407ff037984 */ /* 0x010f220008000800 */
[----:B-1----:R-:W1:Y:S03]  /*08e0*/  LDC.64 R12, c[0x0][0x240] ;  /* 0x00009000ff0c7b82 */ /* 0x002e660000000a00 */
[----:B--23--:R-:W2:Y:S01]  /*08f0*/  LDS R2, [UR7+0x1c] ;  /* 0x00001c07ff027984 */ /* 0x00cea20008000800 */
[C---:B-1----:R-:W-:Y:S01]  /*0900*/  SHF.L.U64.HI R8, R12.reuse, 0x1, R13 ;  /* 0x000000010c087819 */ /* 0x042fe2000001020d */
[----:B------:R-:W-:-:S03]  /*0910*/  IMAD.SHL.U32 R7, R12, 0x2, RZ ;  /* 0x000000020c077824 */ /* 0x000fc600078e00ff */
[--C-:B------:R-:W-:Y:S02]  /*0920*/  SHF.R.U32.HI R9, RZ, 0x4, R8.reuse ;  /* 0x00000004ff097819 */ /* 0x100fe40000011608 */
[----:B------:R-:W-:-:S05]  /*0930*/  SHF.R.U64 R7, R7, 0x4, R8 ;  /* 0x0000000407077819 */ /* 0x000fca0000001208 */
[----:B------:R1:W-:Y:S01]  /*0940*/  STS [UR7+0xc], R7 ;  /* 0x00000c07ff007988 */ /* 0x0003e20008000807 */
[----:B----4-:R-:W-:Y:S02]  /*0950*/  LOP3.LUT R3, R3, 0x7, RZ, 0xb8, !PT ;  /* 0x0000000703037812 */ /* 0x010fe400078eb8ff */
[----:B--2---:R-:W-:-:S03]  /*0960*/  LOP3.LUT R2, R2, 0xf, R9, 0xb8, !PT ;  /* 0x0000000f02027812 */ /* 0x004fc600078eb809 */
[----:B------:R1:W-:Y:S04]  /*0970*/  STS [UR7+0x34], R3 ;  /* 0x00003403ff007988 */ /* 0x0003e80008000807 */
[----:B------:R1:W-:Y:S02]  /*0980*/  STS [UR7+0x1c], R2 ;  /* 0x00001c02ff007988 */ /* 0x0003e40008000807 */
.L_x_21:
[----:B------:R-:W-:Y:S05]  /*0990*/  BSYNC B1 ;  /* 0x0000000000017941 */ /* 0x000fea0003800000 */
.L_x_20:
[----:B------:R-:W-:Y:S04]  /*09a0*/  BSSY B2, `(.L_x_22) ;  /* 0x000001a000027945 */ /* 0x000fe80003800000 */
[----:B------:R-:W-:Y:S04]  /*09b0*/  BSSY B1, `(.L_x_23) ;  /* 0x0000015000017945 */ /* 0x000fe80003800000 */
[----:B------:R-:W-:Y:S05]  /*09c0*/  @P2 BRA `(.L_x_24) ;  /* 0x0000000000202947 */ /* 0x000fea0003800000 */
[----:B-1234-:R-:W1:Y:S02]  /*09d0*/  LDS R2, [UR7+0x34] ;  /* 0x00003407ff027984 */ /* 0x01ee640008000800 */
[----:B-1----:R-:W-:-:S05]  /*09e0*/  LOP3.LUT R2, R2, 0x38, RZ, 0xb8, !PT ;  /* 0x0000003802027812 */ /* 0x002fca00078eb8ff */
[----:B------:R1:W-:Y:S01]  /*09f0*/  STS [UR7+0x34], R2 ;  /* 0x00003402ff007988 */ /* 0x0003e20008000807 */
[----:B------:R-:W-:Y:S05]  /*0a00*/  @P2 BRA `(.L_x_25) ;  /* 0x0000000000202947 */ /* 0x000fea0003800000 */
[----:B-1----:R-:W1:Y:S01]  /*0a10*/  LDS R2, [UR7+0x8] ;  /* 0x00000807ff027984 */ /* 0x002e620008000800 */
[----:B------:R-:W-:-:S05]  /*0a20*/  IMAD.MOV.U32 R3, RZ, RZ, 0x780 ;  /* 0x00000780ff037424 */ /* 0x000fca00078e00ff */
[----:B-1----:R-:W-:-:S05]  /*0a30*/  LOP3.LUT R2, R2, 0x300, R3, 0xd8, !PT ;  /* 0x0000030002027812 */ /* 0x002fca00078ed803 */
[----:B------:R1:W-:Y:S02]  /*0a40*/  STS [UR7+0x8], R2 ;  /* 0x00000802ff007988 */ /* 0x0003e40008000807 */
.L_x_24:
[----:B------:R-:W-:Y:S05]  /*0a50*/  @P2 BRA `(.L_x_26) ;  /* 0x0000000000282947 */ /* 0x000fea0003800000 */
[----:B-1234-:R-:W1:Y:S02]  /*0a60*/  LDS R2, [UR7+0x8] ;  /* 0x00000807ff027984 */ /* 0x01ee640008000800 */
[----:B-1----:R-:W-:-:S05]  /*0a70*/  LOP3.LUT R2, R2, 0x1800, RZ, 0xb8, !PT ;  /* 0x0000180002027812 */ /* 0x002fca00078eb8ff */
[----:B------:R2:W-:Y:S02]  /*0a80*/  STS [UR7+0x8], R2 ;  /* 0x00000802ff007988 */ /* 0x0005e40008000807 */
.L_x_25:
[----:B------:R-:W-:Y:S05]  /*0a90*/  @P2 BREAK B1 ;  /* 0x0000000000012942 */ /* 0x000fea0003800000 */
[----:B------:R-:W-:Y:S05]  /*0aa0*/  @P2 BRA `(.L_x_27) ;  /* 0x0000000000242947 */ /* 0x000fea0003800000 */
[----:B-12---:R-:W1:Y:S01]  /*0ab0*/  LDS R2, [UR7+0x8] ;  /* 0x00000807ff027984 */ /* 0x006e620008000800 */
[----:B------:R-:W-:-:S05]  /*0ac0*/  IMAD.MOV.U32 R3, RZ, RZ, 0x6000 ;  /* 0x00006000ff037424 */ /* 0x000fca00078e00ff */
[----:B-1----:R-:W-:-:S04]  /*0ad0*/  LOP3.LUT R2, R2, 0x6000, R3, 0xd8, !PT ;  /* 0x0000600002027812 */ /* 0x002fc800078ed803 */
[----:B------:R-:W-:-:S05]  /*0ae0*/  LOP3.LUT R2, R2, 0x400000, RZ, 0xb8, !PT ;  /* 0x0040000002027812 */ /* 0x000fca00078eb8ff */
[----:B------:R1:W-:Y:S02]  /*0af0*/  STS [UR7+0x8], R2 ;  /* 0x00000802ff007988 */ /* 0x0003e40008000807 */
.L_x_26:
[----:B------:R-:W-:Y:S05]  /*0b00*/  BSYNC B1 ;  /* 0x0000000000017941 */ /* 0x000fea0003800000 */
.L_x_23:
[----:B-1234-:R-:W1:Y:S02]  /*0b10*/  @!P2 LDS R2, [UR7+0x8] ;  /* 0x00000807ff02a984 */ /* 0x01ee640008000800 */
[----:B-1----:R-:W-:-:S05]  /*0b20*/  @!P2 LOP3.LUT R2, R2, 0x8000, RZ, 0xb8, !PT ;  /* 0x000080000202a812 */ /* 0x002fca00078eb8ff */
[----:B------:R3:W-:Y:S02]  /*0b30*/  @!P2 STS [UR7+0x8], R2 ;  /* 0x00000802ff00a988 */ /* 0x0007e40008000807 */
.L_x_27:
[----:B------:R-:W-:Y:S05]  /*0b40*/  BSYNC B2 ;  /* 0x0000000000027941 */ /* 0x000fea0003800000 */
.L_x_22:
[----:B------:R-:W-:Y:S05]  /*0b50*/  WARPSYNC.ALL ;  /* 0x0000000000007948 */ /* 0x000fea0003800000 */
[----:B------:R-:W-:-:S04]  /*0b60*/  UIADD3 UR15, UR4, 0x80, URZ ;  /* 0x00000080040f7890 */ /* 0x000fc8000fffe03f */
[----:B------:R-:W-:-:S04]  /*0b70*/  UIADD3 UR14, UP0, UR15, UR16, URZ ;  /* 0x000000100f0e7290 */ /* 0x000fc8000ff1e03f */
[----:B------:R-:W-:Y:S01]  /*0b80*/  ULEA.HI.X.SX32 UR15, UR15, UR17, 0x1, UP0 ;  /* 0x000000110f0f7291 */ /* 0x000fe200080f0e3f */
[----:B------:R-:W-:Y:S11]  /*0b90*/  @P0 BRA `(.L_x_28) ;  /* 0x0000000000280947 */ /* 0x000ff60003800000 */
[----:B-123--:R-:W1:Y:S01]  /*0ba0*/  S2R R2, SR_LANEID ;  /* 0x0000000000027919 */ /* 0x00ee620000000000 */
[----:B------:R-:W-:Y:S05]  /*0bb0*/  WARPSYNC.ALL ;  /* 0x0000000000007948 */ /* 0x000fea0003800000 */
[----:B-1----:R-:W-:-:S05]  /*0bc0*/  IMAD.SHL.U32 R8, R2, 0x4, RZ ;  /* 0x0000000402087824 */ /* 0x002fca00078e00ff */
[----:B------:R-:W1:Y:S01]  /*0bd0*/  LDS R7, [R8+UR7] ;  /* 0x0000000708077984 */ /* 0x000e620008000800 */
[----:B------:R-:W-:-:S05]  /*0be0*/  IADD3 R2, P1, R8, UR14, RZ ;  /* 0x0000000e08027c10 */ /* 0x000fca000ff3e0ff */
[----:B------:R-:W-:-:S05]  /*0bf0*/  IMAD.X R3, RZ, RZ, UR15, P1 ;  /* 0x0000000fff037e24 */ /* 0x000fca00088e06ff */
[----:B-1----:R4:W2:Y:S01]  /*0c00*/  ATOMG.E.EXCH.STRONG.GPU PT, RZ, [R2], R7 ;  /* 0x0000000702ff73a8 */ /* 0x0028a200041ee100 */
[----:B------:R-:W-:-:S04]  /*0c10*/  DEPBAR {5,4,3,2,1,0} ;  /* 0x0000003f0000791a */ /* 0x000fc80000000000 */
[----:B------:R4:W-:Y:S01]  /*0c20*/  UTMACCTL.IV [UR14] ;  /* 0x000000000e0079b9 */ /* 0x0009e20008000000 */
[----:B------:R-:W-:Y:S01]  /*0c30*/  NOP ;  /* 0x0000000000007918 */ /* 0x000fe20000000000 */
.L_x_28:
[----:B------:R-:W-:Y:S05]  /*0c40*/  @P0 BRA `(.L_x_29) ;  /* 0x00000000000c0947 */ /* 0x000fea0003800000 */
[----:B------:R0:W-:Y:S01]  /*0c50*/  UTMACMDFLUSH ;  /* 0x00000000000079b7 */ /* 0x0001e20000000000 */
[----:B------:R-:W-:Y:S05]  /*0c60*/  @P0 BRA `(.L_x_29) ;  /* 0x0000000000040947 */ /* 0x000fea0003800000 */
[----:B------:R-:W-:-:S04]  /*0c70*/  DEPBAR.LE SB0, 0x0 ;  /* 0x000080000000791a */ /* 0x000fc80000000000 */
.L_x_29:
[----:B------:R-:W-:Y:S05]  /*0c80*/  WARPSYNC.ALL ;  /* 0x0000000000007948 */ /* 0x000fea0003800000 */
[----:B--2---:R-:W-:Y:S06]  /*0c90*/  BAR.SYNC.DEFER_BLOCKING 0x0 ;  /* 0x0000000000007b1d */ /* 0x004fec0000010000 */
[----:B------:R-:W-:Y:S02]  /*0ca0*/  BSSY B2, `(.L_x_30) ;  /* 0x000000b000027945 */ /* 0x000fe40003800000 */
[----:B------:R-:W-:Y:S06]  /*0cb0*/  BAR.SYNC.DEFER_BLOCKING 0x0 ;  /* 0x0000000000007b1d */ /* 0x000fec0000010000 */
[----:B------:R2:W-:Y:S01]  /*0cc0*/  @!P0 STS [R14], RZ ;  /* 0x000000ff0e008388 */ /* 0x0005e20000000800 */
[----:B------:R-:W-:Y:S01]  /*0cd0*/  NOP ;  /* 0x0000000000007918 */ /* 0x000fe20000000000 */
[----:B------:R-:W-:Y:S05]  /*0ce0*/  @P2 BRA `(.L_x_31) ;  /* 0x0000000000182947 */ /* 0x000fea0003800000 */
[----:B-1-34-:R-:W1:Y:S01]  /*0cf0*/  LDS R2, [UR7+0x8] ;  /* 0x00000807ff027984 */ /* 0x01ae620008000800 */
[----:B------:R-:W3:Y:S01]  /*0d00*/  LDC.64 R8, c[0x0][0x220] ;  /* 0x00008800ff087b82 */ /* 0x000ee20000000a00 */
[----:B------:R-:W-:Y:S02]  /*0d10*/  IMAD.MOV.U32 R3, RZ, RZ, 0x70 ;  /* 0x00000070ff037424 */ /* 0x000fe400078e00ff */
[----:B---3--:R3:W-:Y:S03]  /*0d20*/  STS.64 [UR7], R8 ;  /* 0x00000008ff007988 */ /* 0x0087e60008000a07 */
[----:B-1----:R-:W-:-:S05]  /*0d30*/  LOP3.LUT R2, R2, 0x10, R3, 0xd8, !PT ;  /* 0x0000001002027812 */ /* 0x002fca00078ed803 */
[----:B------:R3:W-:Y:S02]  /*0d40*/  STS [UR7+0x8], R2 ;  /* 0x00000802ff007988 */ /* 0x0007e40008000807 */
.L_x_31:
[----:B----4-:R-:W-:Y:S05]  /*0d50*/  BSYNC B2 ;  /* 0x0000000000027941 */ /* 0x010fea0003800000 */
.L_x_30:
[----:B------:R-:W-:Y:S04]  /*0d60*/  BSSY B3, `(.L_x_32) ;  /* 0x0000011000037945 */ /* 0x000fe80003800000 */
[----:B------:R-:W-:Y:S04]  /*0d70*/  BSSY B2, `(.L_x_33) ;  /* 0x000000e000027945 */ /* 0x000fe80003800000 */
[----:B------:R-:W-:Y:S05]  /*0d80*/  @P2 BRA `(.L_x_34) ;  /* 0x0000000000242947 */ /* 0x000fea0003800000 */
[----:B-1-3--:R-:W1:Y:S01]  /*0d90*/  LDS R2, [UR7+0x34] ;  /* 0x00003407ff027984 */ /* 0x00ae620008000800 */
[----:B------:R-:W-:-:S05]  /*0da0*/  IMAD.MOV.U32 R3, RZ, RZ, 0x3f000000 ;  /* 0x3f000000ff037424 */ /* 0x000fca00078e00ff */
[----:B-1----:R-:W-:-:S05]  /*0db0*/  LOP3.LUT R2, R2, 0xff000000, R3, 0xb8, !PT ;  /* 0xff00000002027812 */ /* 0x002fca00078eb803 */
[----:B------:R1:W-:Y:S01]  /*0dc0*/  STS [UR7+0x34], R2 ;  /* 0x00003402ff007988 */ /* 0x0003e20008000807 */
[----:B------:R-:W-:Y:S05]  /*0dd0*/  @P2 BRA `(.L_x_35) ;  /* 0x00000000001c2947 */ /* 0x000fea0003800000 */
[----:B-1----:R-:W1:Y:S01]  /*0de0*/  LDS R2, [UR7+0x38] ;  /* 0x00003807ff027984 */ /* 0x002e620008000800 */
[----:B------:R-:W-:-:S05]  /*0df0*/  IMAD.MOV.U32 R3, RZ, RZ, 0x7f ;  /* 0x0000007fff037424 */ /* 0x000fca00078e00ff */
[----:B-1----:R-:W-:-:S05]  /*0e00*/  LOP3.LUT R2, R2, 0xff, R3, 0xb8, !PT ;  /* 0x000000ff02027812 */ /* 0x002fca00078eb803 */
[----:B------:R4:W-:Y:S02]  /*0e10*/  STS [UR7+0x38], R2 ;  /* 0x00003802ff007988 */ /* 0x0009e40008000807 */
.L_x_34:
[----:B------:R-:W-:Y:S05]  /*0e20*/  @P2 BREAK B2 ;  /* 0x0000000000022942 */ /* 0x000fea0003800000 */
[----:B------:R-:W-:Y:S05]  /*0e30*/  @P2 BRA `(.L_x_36) ;  /* 0x00000000000c2947 */ /* 0x000fea0003800000 */
[----:B------:R1:W-:Y:S02]  /*0e40*/  STS [UR7+0x20], R5 ;  /* 0x00002005ff007988 */ /* 0x0003e40008000807 */
.L_x_35:
[----:B------:R-:W-:Y:S05]  /*0e50*/  BSYNC B2 ;  /* 0x0000000000027941 */ /* 0x000fea0003800000 */
.L_x_33:
[----:B------:R1:W-:Y:S02]  /*0e60*/  @!P2 STS [UR7+0x24], R4 ;  /* 0x00002404ff00a988 */ /* 0x0003e40008000807 */
.L_x_36:
[----:B------:R-:W-:Y:S05]  /*0e70*/  BSYNC B3 ;  /* 0x0000000000037941 */ /* 0x000fea0003800000 */
.L_x_32:
[----:B------:R-:W-:Y:S05]  /*0e80*/  WARPSYNC.ALL ;  /* 0x0000000000007948 */ /* 0x000fea0003800000 */
[----:B------:R-:W-:Y:S04]  /*0e90*/  BSSY B3, `(.L_x_37) ;  /* 0x000000e000037945 */ /* 0x000fe80003800000 */
[----:B------:R-:W-:Y:S05]  /*0ea0*/  @P2 BRA `(.L_x_38) ;  /* 0x0000000000302947 */ /* 0x000fea0003800000 */
[----:B------:R-:W5:Y:S01]  /*0eb0*/  LDS R3, [UR7+0x34] ;  /* 0x00003407ff037984 */ /* 0x000f620008000800 */
[----:B-1----:R-:W1:Y:S03]  /*0ec0*/  LDC.64 R4, c[0x0][0x248] ;  /* 0x00009200ff047b82 */ /* 0x002e660000000a00 */
[----:B---34-:R-:W3:Y:S01]  /*0ed0*/  LDS R2, [UR7+0x1c] ;  /* 0x00001c07ff027984 */ /* 0x018ee20008000800 */
[C---:B-1----:R-:W-:Y:S01]  /*0ee0*/  SHF.L.U64.HI R5, R4.reuse, 0x1, R5 ;  /* 0x0000000104057819 */ /* 0x042fe20000010205 */
[----:B------:R-:W-:-:S03]  /*0ef0*/  IMAD.SHL.U32 R4, R4, 0x2, RZ ;  /* 0x0000000204047824 */ /* 0x000fc600078e00ff */
[--C-:B------:R-:W-:Y:S02]  /*0f00*/  SHF.R.U32.HI R7, RZ, 0x4, R5.reuse ;  /* 0x00000004ff077819 */ /* 0x100fe40000011605 */
[----:B------:R-:W-:-:S05]  /*0f10*/  SHF.R.U64 R4, R4, 0x4, R5 ;  /* 0x0000000404047819 */ /* 0x000fca0000001205 */
[----:B------:R1:W-:Y:S01]  /*0f20*/  STS [UR7+0xc], R4 ;  /* 0x00000c04ff007988 */ /* 0x0003e20008000807 */
[----:B-----5:R-:W-:Y:S02]  /*0f30*/  LOP3.LUT R3, R3, 0x7, RZ, 0xb8, !PT ;  /* 0x0000000703037812 */ /* 0x020fe400078eb8ff */
[----:B---3--:R-:W-:-:S03]  /*0f40*/  LOP3.LUT R2, R2, 0xf, R7, 0xb8, !PT ;  /* 0x0000000f02027812 */ /* 0x008fc600078eb807 */
[----:B------:R1:W-:Y:S04]  /*0f50*/  STS [UR7+0x34], R3 ;  /* 0x00003403ff007988 */ /* 0x0003e80008000807 */
[----:B------:R1:W-:Y:S02]  /*0f60*/  STS [UR7+0x1c], R2 ;  /* 0x00001c02ff007988 */ /* 0x0003e40008000807 */
.L_x_38:
[----:B------:R-:W-:Y:S05]  /*0f70*/  BSYNC B3 ;  /* 0x0000000000037941 */ /* 0x000fea0003800000 */
.L_x_37:
[----:B------:R-:W-:Y:S04]  /*0f80*/  BSSY B3, `(.L_x_39) ;  /* 0x000001a000037945 */ /* 0x000fe80003800000 */
[----:B------:R-:W-:Y:S04]  /*0f90*/  BSSY B4, `(.L_x_40) ;  /* 0x0000015000047945 */ /* 0x000fe80003800000 */
[----:B------:R-:W-:Y:S05]  /*0fa0*/  @P2 BRA `(.L_x_41) ;  /* 0x0000000000202947 */ /* 0x000fea0003800000 */
[----:B-1-34-:R-:W1:Y:S02]  /*0fb0*/  LDS R2, [UR7+0x34] ;  /* 0x00003407ff027984 */ /* 0x01ae640008000800 */
[----:B-1----:R-:W-:-:S05]  /*0fc0*/  LOP3.LUT R2, R2, 0x38, RZ, 0xb8, !PT ;  /* 0x0000003802027812 */ /* 0x002fca00078eb8ff */
[----:B------:R1:W-:Y:S01]  /*0fd0*/  STS [UR7+0x34], R2 ;  /* 0x00003402ff007988 */ /* 0x0003e20008000807 */
[----:B------:R-:W-:Y:S05]  /*0fe0*/  @P2 BRA `(.L_x_42) ;  /* 0x0000000000202947 */ /* 0x000fea0003800000 */
[----:B-1----:R-:W1:Y:S01]  /*0ff0*/  LDS R2, [UR7+0x8] ;  /* 0x00000807ff027984 */ /* 0x002e620008000800 */
[----:B------:R-:W-:-:S05]  /*1000*/  IMAD.MOV.U32 R3, RZ, RZ, 0x780 ;  /* 0x00000780ff037424 */ /* 0x000fca00078e00ff */
[----:B-1----:R-:W-:-:S05]  /*1010*/  LOP3.LUT R2, R2, 0x300, R3, 0xd8, !PT ;  /* 0x0000030002027812 */ /* 0x002fca00078ed803 */
[----:B------:R1:W-:Y:S02]  /*1020*/  STS [UR7+0x8], R2 ;  /* 0x00000802ff007988 */ /* 0x0003e40008000807 */
.L_x_41:
[----:B------:R-:W-:Y:S05]  /*1030*/  @P2 BRA `(.L_x_43) ;  /* 0x0000000000282947 */ /* 0x000fea0003800000 */
[----:B-1-34-:R-:W1:Y:S02]  /*1040*/  LDS R2, [UR7+0x8] ;  /* 0x00000807ff027984 */ /* 0x01ae640008000800 */
[----:B-1----:R-:W-:-:S05]  /*1050*/  LOP3.LUT R2, R2, 0x1800, RZ, 0xb8, !PT ;  /* 0x0000180002027812 */ /* 0x002fca00078eb8ff */
[----:B------:R3:W-:Y:S02]  /*1060*/  STS [UR7+0x8], R2 ;  /* 0x00000802ff007988 */ /* 0x0007e40008000807 */
.L_x_42:
[----:B------:R-:W-:Y:S05]  /*1070*/  @P2 BREAK B4 ;  /* 0x0000000000042942 */ /* 0x000fea0003800000 */
[----:B------:R-:W-:Y:S05]  /*1080*/  @P2 BRA `(.L_x_44) ;  /* 0x0000000000242947 */ /* 0x000fea0003800000 */
[----:B-1-3--:R-:W1:Y:S01]  /*1090*/  LDS R2, [UR7+0x8] ;  /* 0x00000807ff027984 */ /* 0x00ae620008000800 */
[----:B------:R-:W-:-:S05]  /*10a0*/  IMAD.MOV.U32 R3, RZ, RZ, 0x6000 ;  /* 0x00006000ff037424 */ /* 0x000fca00078e00ff */
[----:B-1----:R-:W-:-:S04]  /*10b0*/  LOP3.LUT R2, R2, 0x6000, R3, 0xd8, !PT ;  /* 0x0000600002027812 */ /* 0x002fc800078ed803 */
[----:B------:R-:W-:-:S05]  /*10c0*/  LOP3.LUT R2, R2, 0x400000, RZ, 0xb8, !PT ;  /* 0x0040000002027812 */ /* 0x000fca00078eb8ff */
[----:B------:R1:W-:Y:S02]  /*10d0*/  STS [UR7+0x8], R2 ;  /* 0x00000802ff007988 */ /* 0x0003e40008000807 */
.L_x_43:
[----:B------:R-:W-:Y:S05]  /*10e0*/  BSYNC B4 ;  /* 0x0000000000047941 */ /* 0x000fea0003800000 */
.L_x_40:
[----:B-1-34-:R-:W1:Y:S02]  /*10f0*/  @!P2 LDS R2, [UR7+0x8] ;  /* 0x00000807ff02a984 */ /* 0x01ae640008000800 */
[----:B-1----:R-:W-:-:S05]  /*1100*/  @!P2 LOP3.LUT R2, R2, 0x8000, RZ, 0xb8, !PT ;  /* 0x000080000202a812 */ /* 0x002fca00078eb8ff */
[----:B------:R4:W-:Y:S02]  /*1110*/  @!P2 STS [UR7+0x8], R2 ;  /* 0x00000802ff00a988 */ /* 0x0009e40008000807 */
.L_x_44:
[----:B------:R-:W-:Y:S05]  /*1120*/  BSYNC B3 ;  /* 0x0000000000037941 */ /* 0x000fea0003800000 */
.L_x_39:
[----:B------:R-:W-:Y:S05]  /*1130*/  WARPSYNC.ALL ;  /* 0x0000000000007948 */ /* 0x000fea0003800000 */
[----:B------:R-:W-:Y:S01]  /*1140*/  UIADD3 UR4, UR4, 0x100, URZ ;  /* 0x0000010004047890 */ /* 0x000fe2000fffe03f */
[----:B------:R-:W-:Y:S01]  /*1150*/  ISETP.GE.AND P1, PT, R15, 0x1, PT ;  /* 0x000000010f00780c */ /* 0x000fe20003f26270 */
[----:B------:R-:W-:Y:S01]  /*1160*/  IMAD.MOV.U32 R24, RZ, RZ, RZ ;  /* 0x000000ffff187224 */ /* 0x000fe200078e00ff */
[----:B------:R-:W-:Y:S01]  /*1170*/  SHF.R.U32.HI R7, RZ, 0x5, R0 ;  /* 0x00000005ff077819 */ /* 0x000fe20000011600 */
[----:B------:R-:W-:-:S04]  /*1180*/  UIADD3 UR16, UP0, UR4, UR16, URZ ;  /* 0x0000001004107290 */ /* 0x000fc8000ff1e03f */
[----:B------:R-:W-:Y:S01]  /*1190*/  ULEA.HI.X.SX32 UR17, UR4, UR17, 0x1, UP0 ;  /* 0x0000001104117291 */ /* 0x000fe200080f0e3f */
[----:B------:R-:W-:Y:S11]  /*11a0*/  @P0 BRA `(.L_x_45) ;  /* 0x0000000000280947 */ /* 0x000ff60003800000 */
[----:B-1-34-:R-:W1:Y:S01]  /*11b0*/  S2R R2, SR_LANEID ;  /* 0x0000000000027919 */ /* 0x01ae620000000000 */
[----:B------:R-:W-:Y:S05]  /*11c0*/  WARPSYNC.ALL ;  /* 0x0000000000007948 */ /* 0x000fea0003800000 */
[----:B-1----:R-:W-:-:S05]  /*11d0*/  IMAD.SHL.U32 R4, R2, 0x4, RZ ;  /* 0x0000000402047824 */ /* 0x002fca00078e00ff */
[----:B------:R-:W1:Y:S01]  /*11e0*/  LDS R5, [R4+UR7] ;  /* 0x0000000704057984 */ /* 0x000e620008000800 */
[----:B------:R-:W-:-:S05]  /*11f0*/  IADD3 R2, P3, R4, UR16, RZ ;  /* 0x0000001004027c10 */ /* 0x000fca000ff7e0ff */
[----:B------:R-:W-:-:S05]  /*1200*/  IMAD.X R3, RZ, RZ, UR17, P3 ;  /* 0x00000011ff037e24 */ /* 0x000fca00098e06ff */
[----:B-1----:R1:W3:Y:S01]  /*1210*/  ATOMG.E.EXCH.STRONG.GPU PT, RZ, [R2], R5 ;  /* 0x0000000502ff73a8 */ /* 0x0022e200041ee100 */
[----:B------:R-:W-:-:S04]  /*1220*/  DEPBAR {5,4,3,2,1,0} ;  /* 0x0000003f0000791a */ /* 0x000fc80000000000 */
[----:B------:R1:W-:Y:S01]  /*1230*/  UTMACCTL.IV [UR16] ;  /* 0x00000000100079b9 */ /* 0x0003e20008000000 */
[----:B------:R-:W-:Y:S01]  /*1240*/  NOP ;  /* 0x0000000000007918 */ /* 0x000fe20000000000 */
.L_x_45:
[----:B------:R-:W-:Y:S05]  /*1250*/  @P0 BRA `(.L_x_46) ;  /* 0x00000000000c0947 */ /* 0x000fea0003800000 */
[----:B------:R0:W-:Y:S01]  /*1260*/  UTMACMDFLUSH ;  /* 0x00000000000079b7 */ /* 0x0001e20000000000 */
[----:B------:R-:W-:Y:S05]  /*1270*/  @P0 BRA `(.L_x_46) ;  /* 0x0000000000040947 */ /* 0x000fea0003800000 */
[----:B------:R-:W-:-:S04]  /*1280*/  DEPBAR.LE SB0, 0x0 ;  /* 0x000080000000791a */ /* 0x000fc80000000000 */
.L_x_46:
[----:B------:R-:W-:Y:S05]  /*1290*/  WARPSYNC.ALL ;  /* 0x0000000000007948 */ /* 0x000fea0003800000 */
[----:B---3--:R-:W-:Y:S01]  /*12a0*/  BAR.SYNC.DEFER_BLOCKING 0x0 ;  /* 0x0000000000007b1d */ /* 0x008fe20000010000 */
[----:B------:R-:W-:Y:S01]  /*12b0*/  R2UR UR18, R7 ;  /* 0x00000000071272ca */ /* 0x000fe200000e0000 */
[----:B------:R-:W-:Y:S01]  /*12c0*/  USHF.L.U32 UR19, UR32, 0x7, URZ ;  /* 0x0000000720137899 */ /* 0x000fe2000800063f */
[----:B------:R-:W-:Y:S01]  /*12d0*/  IMAD.MOV.U32 R25, RZ, RZ, RZ ;  /* 0x000000ffff197224 */ /* 0x000fe200078e00ff */
[----:B------:R-:W-:Y:S01]  /*12e0*/  USHF.L.U32 UR23, UR33, 0x7, URZ ;  /* 0x0000000721177899 */ /* 0x000fe2000800063f */
[----:B------:R-:W-:Y:S01]  /*12f0*/  CS2R R26, SRZ ;  /* 0x00000000001a7805 */ /* 0x000fe2000001ff00 */
[----:B------:R-:W-:Y:S01]  /*1300*/  VOTEU.ALL UP0, P2 ;  /* 0x00000000003f7886 */ /* 0x000fe20001000000 */
[----:B------:R-:W-:Y:S01]  /*1310*/  UMOV UR4, 0x1 ;  /* 0x0000000100047882 */ /* 0x000fe20000000000 */
[----:B------:R-:W-:Y:S01]  /*1320*/  VOTEU.ALL UP1, P2 ;  /* 0x00000000003f7886 */ /* 0x000fe20001020000 */
[----:B------:R-:W-:Y:S01]  /*1330*/  VOTEU.ALL UP2, P2 ;  /* 0x00000000003f7886 */ /* 0x000fe20001040000 */
[----:B------:R-:W-:Y:S01]  /*1340*/  VOTEU.ALL UP3, P2 ;  /* 0x00000000003f7886 */ /* 0x000fe20001060000 */
[----:B------:R-:W-:-:S04]  /*1350*/  @!UP0 UIADD3 UR8, -UR4, 0x100000, URZ ;  /* 0x0010000004088890 */ /* 0x000fc8000fffe13f */
[----:B------:R-:W-:Y:S02]  /*1360*/  @!UP0 USHF.L.U32 UR9, UR8, 0xb, URZ ;  /* 0x0000000b08098899 */ /* 0x000fe4000800063f */
[----:B------:R-:W-:Y:S01]  /*1370*/  @!UP0 USHF.L.U32 UR8, UR8, 0x1, URZ ;  /* 0x0000000108088899 */ /* 0x000fe2000800063f */
[----:B------:R-:W-:Y:S01]  /*1380*/  CS2R R28, SRZ ;  /* 0x00000000001c7805 */ /* 0x000fe2000001ff00 */
        /* <DEDUP_REMOVED lines=12> */
[----:B------:R-:W-:Y:S01]  /*1450*/  VOTEU.ALL UP0, P2 ;  /* 0x00000000003f7886 */ /* 0x000fe20001000000 */
[----:B------:R-:W-:Y:S02]  /*1460*/  CS2R R36, SRZ ;  /* 0x0000000000247805 */ /* 0x000fe4000001ff00 */
[----:B------:R-:W-:Y:S02]  /*1470*/  CS2R R38, SRZ ;  /* 0x0000000000267805 */ /* 0x000fe4000001ff00 */
[----:B------:R-:W-:Y:S02]  /*1480*/  CS2R R40, SRZ ;  /* 0x0000000000287805 */ /* 0x000fe4000001ff00 */
[----:B------:R-:W-:Y:S01]  /*1490*/  CS2R R42, SRZ ;  /* 0x00000000002a7805 */ /* 0x000fe2000001ff00 */
[----:B------:R-:W3:Y:S02]  /*14a0*/  FENCE.VIEW.ASYNC.S ;  /* 0x00000000000073c6 */ /* 0x000ee40000000000 */
[----:B---3--:R3:W4:Y:S02]  /*14b0*/  @!UP0 SYNCS.EXCH.64 URZ, [UR7+0x40000], UR8 ;  /* 0x04000008073f85b2 */ /* 0x0087240008000100 */
[----:B----4-:R-:W-:Y:S01]  /*14c0*/  BAR.SYNC.DEFER_BLOCKING 0x0 ;  /* 0x0000000000007b1d */ /* 0x010fe20000010000 */
[----:B------:R-:W-:-:S02]  /*14d0*/  CS2R R44, SRZ ;  /* 0x00000000002c7805 */ /* 0x000fc4000001ff00 */
[----:B------:R-:W-:Y:S02]  /*14e0*/  CS2R R46, SRZ ;  /* 0x00000000002e7805 */ /* 0x000fe4000001ff00 */
[----:B------:R-:W-:Y:S02]  /*14f0*/  CS2R R48, SRZ ;  /* 0x0000000000307805 */ /* 0x000fe4000001ff00 */
[----:B------:R-:W-:Y:S02]  /*1500*/  CS2R R50, SRZ ;  /* 0x0000000000327805 */ /* 0x000fe4000001ff00 */
[----:B------:R-:W-:Y:S02]  /*1510*/  CS2R R52, SRZ ;  /* 0x0000000000347805 */ /* 0x000fe4000001ff00 */
[----:B------:R-:W-:Y:S02]  /*1520*/  CS2R R54, SRZ ;  /* 0x0000000000367805 */ /* 0x000fe4000001ff00 */
        /* <DEDUP_REMOVED lines=15> */
[----:B------:R-:W-:Y:S01]  /*1620*/  CS2R R86, SRZ ;  /* 0x0000000000567805 */ /* 0x000fe2000001ff00 */
[----:B------:R3:W4:Y:S02]  /*1630*/  @!UP1 SYNCS.EXCH.64 URZ, [UR7+0x40008], UR10 ;  /* 0x0400080a073f95b2 */ /* 0x0007240008000100 */
[----:B----4-:R-:W-:Y:S06]  /*1640*/  BAR.SYNC.DEFER_BLOCKING 0x0 ;  /* 0x0000000000007b1d */ /* 0x010fec0000010000 */
[----:B------:R3:W4:Y:S02]  /*1650*/  @!UP2 SYNCS.EXCH.64 URZ, [UR7+0x40010], UR20 ;  /* 0x04001014073fa5b2 */ /* 0x0007240008000100 */
[----:B----4-:R-:W-:Y:S06]  /*1660*/  BAR.SYNC.DEFER_BLOCKING 0x0 ;  /* 0x0000000000007b1d */ /* 0x010fec0000010000 */
[----:B------:R3:W4:Y:S01]  /*1670*/  @!UP3 SYNCS.EXCH.64 URZ, [UR7+0x40018], UR4 ;  /* 0x04001804073fb5b2 */ /* 0x0007220008000100 */
[----:B------:R-:W-:Y:S05]  /*1680*/  @!P1 BRA `(.L_x_47) ;  /* 0x0000000400cc9947 */ /* 0x000fea0003800000 */
        /* <DEDUP_REMOVED lines=31> */
[----:B------:R-:W-:Y:S01]  /*1880*/  CS2R R86, SRZ ;  /* 0x0000000000567805 */ /* 0x000fe2000001ff00 */
[----:B---3--:R-:W-:Y:S01]  /*1890*/  UMOV UR4, URZ ;  /* 0x0000003f00047c82 */ /* 0x008fe20008000000 */
[----:B------:R-:W-:-:S05]  /*18a0*/  UMOV UR27, URZ ;  /* 0x0000003f001b7c82 */ /* 0x000fca0008000000 */
.L_x_49:
[----:B----4-:R-:W-:Y:S01]  /*18b0*/  BAR.SYNC.DEFER_BLOCKING 0x0 ;  /* 0x0000000000007b1d */ /* 0x010fe20000010000 */
[----:B------:R-:W-:Y:S01]  /*18c0*/  ULEA UR5, UR4, UR7, 0x3 ;  /* 0x0000000704057291 */ /* 0x000fe2000f8e183f */
[----:B-1----:R-:W-:Y:S01]  /*18d0*/  @!P2 IMAD.MOV.U32 R2, RZ, RZ, 0x10000 ;  /* 0x00010000ff02a424 */ /* 0x002fe200078e00ff */
[----:B------:R-:W-:Y:S01]  /*18e0*/  ELECT P0, URZ, PT ;  /* 0x00000000003f782f */ /* 0x000fe20003800000 */
[----:B------:R-:W-:-:S03]  /*18f0*/  ULEA UR6, UR4, UR7, 0xf ;  /* 0x0000000704067291 */ /* 0x000fc6000f8e783f */
[----:B------:R-:W-:Y:S01]  /*1900*/  ISETP.LT.U32.AND P0, PT, R6, 0x40, P0 ;  /* 0x000000400600780c */ /* 0x000fe20000701070 */
[----:B------:R-:W-:Y:S01]  /*1910*/  ULOP3.LUT UR26, UR18, 0x1, URZ, 0xc0, !UPT ;  /* 0x00000001121a7892 */ /* 0x000fe2000f8ec03f */
[----:B------:R-:W-:-:S03]  /*1920*/  ELECT P1, URZ, PT ;  /* 0x00000000003f782f */ /* 0x000fc60003820000 */
[----:B------:R-:W-:Y:S02]  /*1930*/  ULEA UR20, UR26, UR6, 0xe ;  /* 0x000000061a147291 */ /* 0x000fe4000f8e703f */
[----:B------:R-:W-:Y:S01]  /*1940*/  ULEA UR22, UR26, UR27, 0x6 ;  /* 0x0000001b1a167291 */ /* 0x000fe2000f8e303f */
[----:B------:R-:W-:Y:S01]  /*1950*/  ISETP.LT.U32.AND P1, PT, R6, 0x40, P1 ;  /* 0x000000400600780c */ /* 0x000fe20000f21070 */
[----:B------:R-:W-:-:S04]  /*1960*/  ULEA UR26, UR26, UR19, 0x6 ;  /* 0x000000131a1a7291 */ /* 0x000fc8000f8e303f */
[----:B------:R-:W-:Y:S01]  /*1970*/  VOTEU.ANY UP0, P0 ;  /* 0x00000000003f7886 */ /* 0x000fe20000000100 */
[----:B------:R-:W-:Y:S01]  /*1980*/  VOTEU.ANY UP2, P0 ;  /* 0x00000000003f7886 */ /* 0x000fe20000040100 */
[----:B------:R1:W-:Y:S01]  /*1990*/  @!P2 SYNCS.ARRIVE.TRANS64 RZ, [UR5+0x40000], R2 ;  /* 0x04000002ffffa9a7 */ /* 0x0003e20008000005 */
[----:B------:R3:W-:Y:S06]  /*19a0*/  MEMBAR.ALL.CTA ;  /* 0x0000000000007992 */ /* 0x0007ec0000008000 */
[----:B---3--:R-:W3:Y:S01]  /*19b0*/  FENCE.VIEW.ASYNC.S ;  /* 0x00000000000073c6 */ /* 0x008ee20000000000 */
[----:B------:R-:W-:Y:S01]  /*19c0*/  @UP0 UIADD3 UR21, UR5, 0x40000, URZ ;  /* 0x0004000005150890 */ /* 0x000fe2000fffe03f */
[----:B------:R-:W-:Y:S01]  /*19d0*/  @UP0 UMOV UR8, UR12 ;  /* 0x0000000c00080c82 */ /* 0x000fe20008000000 */
[----:B------:R-:W-:Y:S01]  /*19e0*/  @UP0 UMOV UR9, UR13 ;  /* 0x0000000d00090c82 */ /* 0x000fe20008000000 */
[----:B---3--:R-:W-:Y:S01]  /*19f0*/  VOTEU.ANY UP1, P1 ;  /* 0x00000000003f7886 */ /* 0x008fe20000820100 */
[----:B------:R-:W-:Y:S01]  /*1a00*/  VOTEU.ANY UP3, P1 ;  /* 0x00000000003f7886 */ /* 0x000fe20000860100 */
[----:B-1----:R-:W-:-:S03]  /*1a10*/  SHF.L.U32 R2, R10, 0x1f, RZ ;  /* 0x0000001f0a027819 */ /* 0x002fc600000006ff */
[----:B------:R-:W-:Y:S02]  /*1a20*/  @UP1 UIADD3 UR24, UR20, 0x20000, URZ ;  /* 0x0002000014181890 */ /* 0x000fe4000fffe03f */
[----:B------:R-:W-:Y:S01]  /*1a30*/  @UP1 UIADD3 UR25, UR5, 0x40000, URZ ;  /* 0x0004000005191890 */ /* 0x000fe2000fffe03f */
[----:B------:R-:W-:Y:S01]  /*1a40*/  @UP1 UMOV UR10, UR14 ;  /* 0x0000000e000a1c82 */ /* 0x000fe20008000000 */
[----:B------:R-:W-:Y:S01]  /*1a50*/  @UP1 UMOV UR11, UR15 ;  /* 0x0000000f000b1c82 */ /* 0x000fe20008000000 */
[----:B------:R-:W-:Y:S06]  /*1a60*/  BAR.SYNC.DEFER_BLOCKING 0x0 ;  /* 0x0000000000007b1d */ /* 0x000fec0000010000 */
[----:B------:R1:W-:Y:S02]  /*1a70*/  @UP2 UTMALDG.2D [UR20], [UR8] ;  /* 0x00000014080025b4 */ /* 0x0003e40008008000 */
[----:B------:R-:W-:Y:S06]  /*1a80*/  BAR.SYNC.DEFER_BLOCKING 0x0 ;  /* 0x0000000000007b1d */ /* 0x000fec0000010000 */
[----:B------:R1:W-:Y:S02]  /*1a90*/  @UP3 UTMALDG.2D [UR24], [UR10] ;  /* 0x000000180a0035b4 */ /* 0x0003e40008008000 */
[----:B------:R-:W-:Y:S06]  /*1aa0*/  BAR.SYNC.DEFER_BLOCKING 0x0 ;  /* 0x0000000000007b1d */ /* 0x000fec0000010000 */
[----:B------:R-:W3:Y:S02]  /*1ab0*/  SYNCS.PHASECHK.TRANS64.TRYWAIT P0, [UR5+0x40000], R2 ;  /* 0x04000002ff0075a7 */ /* 0x000ee40008000145 */
[----:B-1-3--:R-:W-:Y:S05]  /*1ac0*/  @!P0 BRA `(.L_x_48) ;  /* 0x0000000800008947 */ /* 0x00afea0003800000 */
.L_x_50:
[----:B------:R-:W-:Y:S01]  /*1ad0*/  USHF.L.U32 UR5, UR18, 0x7, URZ ;  /* 0x0000000712057899 */ /* 0x000fe2000800063f */
[----:B------:R-:W-:Y:S02]  /*1ae0*/  WARPGROUP.DEPBAR.LE gsb0, 0x0 ;  /* 0x00008000000079c5 */ /* 0x000fe40000010000 */
[----:B------:R-:W-:Y:S01]  /*1af0*/  UIADD3 UR8, UR6, 0x20000, URZ ;  /* 0x0002000006087890 */ /* 0x000fe2000fffe03f */
[----:B------:R-:W-:Y:S01]  /*1b00*/  WARPGROUP.ARRIVE ;  /* 0x00000000000079c5 */ /* 0x000fe20000000000 */
[----:B------:R-:W-:Y:S01]  /*1b10*/  ULOP3.LUT UR5, UR5, 0x200, URZ, 0xc0, !UPT ;  /* 0x0000020005057892 */ /* 0x000fe2000f8ec03f */
[----:B------:R-:W1:Y:S01]  /*1b20*/  LDC R2, c[0x0][0x230] ;  /* 0x00008c00ff027b82 */ /* 0x000e620000000800 */
[----:B------:R-:W-:Y:S02]  /*1b30*/  USHF.R.U32.HI UR8, URZ, 0x4, UR8 ;  /* 0x000000043f087899 */ /* 0x000fe40008011608 */
[----:B------:R-:W-:Y:S02]  /*1b40*/  ULEA.HI UR5, UR6, UR5, URZ, 0x1c ;  /* 0x0000000506057291 */ /* 0x000fe4000f8fe03f */
[----:B------:R-:W-:-:S02]  /*1b50*/  USGXT.U32 UR6, UR8, 0xe ;  /* 0x0000000e0806789a */ /* 0x000fc40008000000 */
[----:B------:R-:W-:Y:S02]  /*1b60*/  ULOP3.LUT UR8, UR5, 0x3fff, URZ, 0xc0, !UPT ;  /* 0x00003fff05087892 */ /* 0x000fe4000f8ec03f */
[----:B------:R-:W-:Y:S01]  /*1b70*/  ULOP3.LUT UR10, UR6, 0x4000000, URZ, 0xfc, !UPT ;  /* 0x04000000060a7892 */ /* 0x000fe2000f8efc3f */
[----:B------:R-:W-:Y:S01]  /*1b80*/  UMOV UR9, 0x40000040 ;  /* 0x4000004000097882 */ /* 0x000fe20000000000 */
[----:B------:R-:W-:Y:S01]  /*1b90*/  UMOV UR11, 0x40000040 ;  /* 0x40000040000b7882 */ /* 0x000fe20000000000 */
[----:B------:R-:W-:Y:S01]  /*1ba0*/  UMOV UR5, URZ ;  /* 0x0000003f00057c82 */ /* 0x000fe20008000000 */
[----:B------:R-:W-:Y:S02]  /*1bb0*/  UIADD3 UR27, UR27, 0x80, URZ ;  /* 0x000000801b1b7890 */ /* 0x000fe4000fffe03f */
[----:B------:R-:W-:-:S03]  /*1bc0*/  UIADD3 UR4, UR4, 0x1, URZ ;  /* 0x0000000104047890 */ /* 0x000fc6000fffe03f */
[----:B------:R-:W-:Y:S01]  /*1bd0*/  HGMMA.64x128x16.F32 R24, gdesc[UR8].tnspB, R24 ;  /* 0x41e00000081879f0 */ /* 0x000fe20008700818 */
[----:B------:R-:W-:Y:S02]  /*1be0*/  UIADD3 UR8, UP0, UR8, 0x2, URZ ;  /* 0x0000000208087890 */ /* 0x000fe4000ff1e03f */
[----:B------:R-:W-:Y:S02]  /*1bf0*/  UIADD3 UR10, UP1, UR6, 0x4000080, URZ ;  /* 0x04000080060a7890 */ /* 0x000fe4000ff3e03f */
[----:B------:R-:W-:Y:S01]  /*1c00*/  UIADD3.X UR9, UR5, 0x40000040, URZ, UP0, !UPT ;  /* 0x4000004005097890 */ /* 0x000fe200087fe43f */
[----:B-1----:R-:W-:Y:S01]  /*1c10*/  ISETP.LE.AND P0, PT, R2, UR27, PT ;  /* 0x0000001b02007c0c */ /* 0x002fe2000bf03270 */
[----:B------:R-:W-:Y:S01]  /*1c20*/  UMOV UR6, URZ ;  /* 0x0000003f00067c82 */ /* 0x000fe20008000000 */
[----:B------:R-:W-:Y:S02]  /*1c30*/  UISETP.NE.U32.AND UP0, UPT, UR4, 0x4, UPT ;  /* 0x000000040400788c */ /* 0x000fe4000bf05070 */
[----:B------:R-:W-:-:S02]  /*1c40*/  UIADD3.X UR11, UR6, 0x40000040, URZ, UP1, !UPT ;  /* 0x40000040060b7890 */ /* 0x000fc40008ffe43f */
[----:B------:R-:W-:Y:S02]  /*1c50*/  UIADD3.64 UR28, UR8, 0x2, URZ ;  /* 0x00000002081c7897 */ /* 0x000fe4000fffe03f */
[----:B------:R-:W-:Y:S02]  /*1c60*/  UIADD3.64 UR30, UR10, 0x80, URZ ;  /* 0x000000800a1e7897 */ /* 0x000fe4000fffe03f */
[----:B------:R-:W-:Y:S02]  /*1c70*/  USEL UR5, URZ, 0x1, UP0 ;  /* 0x000000013f057887 */ /* 0x000fe40008000000 */
[----:B------:R-:W-:-:S04]  /*1c80*/  USEL UR4, UR4, URZ, UP0 ;  /* 0x0000003f04047287 */ /* 0x000fc80008000000 */
[----:B------:R-:W-:Y:S01]  /*1c90*/  LOP3.LUT R10, R10, UR5, RZ, 0x3c, !PT ;  /* 0x000000050a0a7c12 */ /* 0x000fe2000f8e3cff */
[----:B------:R-:W-:-:S12]  /*1ca0*/  HGMMA.64x128x16.F32 R24, gdesc[UR8].tnspB, R24 ;  /* 0x41e00000081879f0 */ /* 0x000fd80008700818 */
[----:B------:R-:W-:Y:S01]  /*1cb0*/  HGMMA.64x128x16.F32 R24, gdesc[UR28].tnspB, R24 ;  /* 0x41e000001c1879f0 */ /* 0x000fe20008700818 */
[----:B------:R-:W-:Y:S02]  /*1cc0*/  UIADD3.64 UR28, UR8, 0x4, URZ ;  /* 0x00000004081c7897 */ /* 0x000fe4000fffe03f */
[----:B------:R-:W-:-:S09]  /*1cd0*/  UIADD3.64 UR30, UR10, 0x100, URZ ;  /* 0x000001000a1e7897 */ /* 0x000fd2000fffe03f */
        /* <DEDUP_REMOVED lines=8> */
[----:B------:R-:W-:Y:S02]  /*1d60*/  UIADD3.64 UR30, UR10, 0x280, URZ ;  /* 0x000002800a1e7897 */ /* 0x000fe4000fffe03f */
[----:B------:R-:W-:Y:S02]  /*1d70*/  UIADD3.64 UR8, UR8, 0x404, URZ ;  /* 0x0000040408087897 */ /* 0x000fe4000fffe03f */
[----:B------:R-:W-:-:S05]  /*1d80*/  UIADD3.64 UR10, UR10, 0x300, URZ ;  /* 0x000003000a0a7897 */ /* 0x000fca000fffe03f */
[----:B------:R-:W-:-:S12]  /*1d90*/  HGMMA.64x128x16.F32 R24, gdesc[UR28].tnspB, R24 ;  /* 0x41e000001c1879f0 */ /* 0x000fd80008700818 */
[----:B------:R-:W-:Y:S01]  /*1da0*/  HGMMA.64x128x16.F32 R24, gdesc[UR8].tnspB, R24, gsb0 ;  /* 0x41e00000081879f0 */ /* 0x000fe20008000818 */
[----:B------:R-:W-:Y:S05]  /*1db0*/  @!P0 BRA `(.L_x_49) ;  /* 0xfffffff800bc8947 */ /* 0x000fea000383ffff */
.L_x_47:
[----:B------:R-:W-:Y:S02]  /*1dc0*/  WARPGROUP.DEPBAR.LE gsb0, 0x0 ;  /* 0x00008000000079c5 */ /* 0x000fe40000010000 */
[----:B----4-:R-:W-:Y:S01]  /*1dd0*/  BAR.SYNC.DEFER_BLOCKING 0x0 ;  /* 0x0000000000007b1d */ /* 0x010fe20000010000 */
[C---:B-1----:R-:W-:Y:S01]  /*1de0*/  IMAD.SHL.U32 R2, R0.reuse, 0x80, RZ ;  /* 0x0000008000027824 */ /* 0x042fe200078e00ff */
[----:B------:R-:W-:Y:S01]  /*1df0*/  F2FP.F16.F32.PACK_AB R24, R25, R24 ;  /* 0x000000181918723e */ /* 0x000fe200000000ff */
[----:B------:R-:W-:Y:S01]  /*1e00*/  IMAD.SHL.U32 R3, R0, 0x10, RZ ;  /* 0x0000001000037824 */ /* 0x000fe200078e00ff */
[----:B------:R-:W-:Y:S02]  /*1e10*/  F2FP.F16.F32.PACK_AB R25, R27, R26 ;  /* 0x0000001a1b19723e */ /* 0x000fe400000000ff */
[----:B------:R-:W-:Y:S02]  /*1e20*/  ELECT P0, URZ, PT ;  /* 0x00000000003f782f */ /* 0x000fe40003800000 */
[----:B------:R-:W-:Y:S01]  /*1e30*/  LOP3.LUT R2, R2, 0x780, RZ, 0xc0, !PT ;  /* 0x0000078002027812 */ /* 0x000fe200078ec0ff */
[----:B------:R-:W-:Y:S01]  /*1e40*/  ULOP3.LUT UR18, UR18, 0x1, URZ, 0xc0, !UPT ;  /* 0x0000000112127892 */ /* 0x000fe2000f8ec03f */
[----:B------:R-:W-:Y:S01]  /*1e50*/  F2FP.F16.F32.PACK_AB R56, R57, R56 ;  /* 0x000000383938723e */ /* 0x000fe200000000ff */
[----:B---3--:R-:W-:Y:S01]  /*1e60*/  UMOV UR10, UR23 ;  /* 0x00000017000a7c82 */ /* 0x008fe20008000000 */
[----:B------:R-:W-:Y:S01]  /*1e70*/  LOP3.LUT R3, R2, 0x70, R3, 0xf8, !PT ;  /* 0x0000007002037812 */ /* 0x000fe200078ef803 */
[----:B------:R-:W-:Y:S01]  /*1e80*/  ULEA UR8, UR18, UR7, 0xe ;  /* 0x0000000712087291 */ /* 0x000fe2000f8e703f */
[----:B------:R-:W-:Y:S01]  /*1e90*/  F2FP.F16.F32.PACK_AB R26, R29, R28 ;  /* 0x0000001c1d1a723e */ /* 0x000fe200000000ff */
[----:B------:R-:W-:Y:S01]  /*1ea0*/  ULEA UR9, UR18, UR19, 0x6 ;  /* 0x0000001312097291 */ /* 0x000fe2000f8e303f */
[----:B------:R-:W-:Y:S01]  /*1eb0*/  LOP3.LUT R3, R3, 0x10, R0, 0x78, !PT ;  /* 0x0000001003037812 */ /* 0x000fe200078e7800 */
[----:B------:R-:W-:Y:S01]  /*1ec0*/  IMAD.SHL.U32 R0, R0, 0x40, RZ ;  /* 0x0000004000007824 */ /* 0x000fe200078e00ff */
[----:B------:R-:W-:-:S02]  /*1ed0*/  F2FP.F16.F32.PACK_AB R27, R31, R30 ;  /* 0x0000001e1f1b723e */ /* 0x000fc400000000ff */
[----:B------:R-:W-:Y:S02]  /*1ee0*/  F2FP.F16.F32.PACK_AB R32, R33, R32 ;  /* 0x000000202120723e */ /* 0x000fe400000000ff */
[----:B------:R-:W-:Y:S02]  /*1ef0*/  LOP3.LUT R0, R3, 0x3800, R0, 0xf8, !PT ;  /* 0x0000380003007812 */ /* 0x000fe400078ef800 */
[----:B------:R-:W-:Y:S01]  /*1f00*/  F2FP.F16.F32.PACK_AB R57, R59, R58 ;  /* 0x0000003a3b39723e */ /* 0x000fe200000000ff */
[----:B------:R-:W1:Y:S02]  /*1f10*/  @!P2 SYNCS.CCTL.IV [UR7+0x40000] ;  /* 0x04000000ff00a9b1 */ /* 0x000e640008000007 */
[----:B-1----:R-:W-:Y:S01]  /*1f20*/  BAR.SYNC.DEFER_BLOCKING 0x0 ;  /* 0x0000000000007b1d */ /* 0x002fe20000010000 */
[C---:B------:R-:W-:Y:S01]  /*1f30*/  LOP3.LUT R3, R0.reuse, 0x20, RZ, 0x3c, !PT ;  /* 0x0000002000037812 */ /* 0x040fe200078e3cff */
[C---:B------:R-:W-:Y:S01]  /*1f40*/  VIADD R2, R0.reuse, UR7 ;  /* 0x0000000700027c36 */ /* 0x040fe20008000000 */
[----:B------:R-:W-:-:S02]  /*1f50*/  LOP3.LUT R4, R0, 0x40, RZ, 0x3c, !PT ;  /* 0x0000004000047812 */ /* 0x000fc400078e3cff */
[----:B------:R-:W-:Y:S01]  /*1f60*/  F2FP.F16.F32.PACK_AB R33, R35, R34 ;  /* 0x000000222321723e */ /* 0x000fe200000000ff */
[----:B------:R-:W-:Y:S01]  /*1f70*/  VIADD R3, R3, UR7 ;  /* 0x0000000703037c36 */ /* 0x000fe20008000000 */
[----:B------:R-:W-:Y:S01]  /*1f80*/  F2FP.F16.F32.PACK_AB R58, R61, R60 ;  /* 0x0000003c3d3a723e */ /* 0x000fe200000000ff */
[----:B------:R-:W-:Y:S01]  /*1f90*/  VIADD R4, R4, UR7 ;  /* 0x0000000704047c36 */ /* 0x000fe20008000000 */
[----:B------:R-:W-:Y:S02]  /*1fa0*/  F2FP.F16.F32.PACK_AB R59, R63, R62 ;  /* 0x0000003e3f3b723e */ /* 0x000fe400000000ff */
[----:B------:R-:W-:Y:S02]  /*1fb0*/  F2FP.F16.F32.PACK_AB R64, R65, R64 ;  /* 0x000000404140723e */ /* 0x000fe400000000ff */
[----:B------:R-:W-:Y:S02]  /*1fc0*/  LOP3.LUT R0, R0, 0x60, RZ, 0x3c, !PT ;  /* 0x0000006000007812 */ /* 0x000fe400078e3cff */
[----:B------:R-:W-:-:S02]  /*1fd0*/  F2FP.F16.F32.PACK_AB R34, R37, R36 ;  /* 0x000000242522723e */ /* 0x000fc400000000ff */
[----:B------:R-:W-:Y:S01]  /*1fe0*/  F2FP.F16.F32.PACK_AB R35, R39, R38 ;  /* 0x000000262723723e */ /* 0x000fe200000000ff */
[----:B------:R-:W-:Y:S01]  /*1ff0*/  VIADD R0, R0, UR7 ;  /* 0x0000000700007c36 */ /* 0x000fe20008000000 */
[----:B------:R-:W-:Y:S02]  /*2000*/  F2FP.F16.F32.PACK_AB R40, R41, R40 ;  /* 0x000000282928723e */ /* 0x000fe400000000ff */
[----:B------:R-:W-:Y:S02]  /*2010*/  F2FP.F16.F32.PACK_AB R65, R67, R66 ;  /* 0x000000424341723e */ /* 0x000fe400000000ff */
[----:B------:R-:W-:Y:S01]  /*2020*/  F2FP.F16.F32.PACK_AB R41, R43, R42 ;  /* 0x0000002a2b29723e */ /* 0x000fe200000000ff */
[----:B------:R-:W1:Y:S02]  /*2030*/  @!P2 SYNCS.CCTL.IV [UR7+0x40008] ;  /* 0x04000800ff00a9b1 */ /* 0x000e640008000007 */
[----:B-1----:R-:W-:Y:S01]  /*2040*/  BAR.SYNC.DEFER_BLOCKING 0x0 ;  /* 0x0000000000007b1d */ /* 0x002fe20000010000 */
[----:B------:R-:W-:-:S02]  /*2050*/  F2FP.F16.F32.PACK_AB R66, R69, R68 ;  /* 0x000000444542723e */ /* 0x000fc400000000ff */
[----:B------:R-:W-:Y:S02]  /*2060*/  F2FP.F16.F32.PACK_AB R67, R71, R70 ;  /* 0x000000464743723e */ /* 0x000fe400000000ff */
[----:B------:R-:W-:Y:S02]  /*2070*/  F2FP.F16.F32.PACK_AB R72, R73, R72 ;  /* 0x000000484948723e */ /* 0x000fe400000000ff */
[----:B------:R-:W-:Y:S02]  /*2080*/  F2FP.F16.F32.PACK_AB R42, R45, R44 ;  /* 0x0000002c2d2a723e */ /* 0x000fe400000000ff */
[----:B------:R-:W-:Y:S02]  /*2090*/  F2FP.F16.F32.PACK_AB R43, R47, R46 ;  /* 0x0000002e2f2b723e */ /* 0x000fe400000000ff */
[----:B------:R-:W-:Y:S02]  /*20a0*/  F2FP.F16.F32.PACK_AB R48, R49, R48 ;  /* 0x000000303130723e */ /* 0x000fe400000000ff */
[----:B------:R-:W-:-:S02]  /*20b0*/  F2FP.F16.F32.PACK_AB R73, R75, R74 ;  /* 0x0000004a4b49723e */ /* 0x000fc400000000ff */
[----:B------:R-:W-:Y:S02]  /*20c0*/  F2FP.F16.F32.PACK_AB R49, R51, R50 ;  /* 0x000000323331723e */ /* 0x000fe400000000ff */
[----:B------:R-:W-:Y:S02]  /*20d0*/  F2FP.F16.F32.PACK_AB R74, R77, R76 ;  /* 0x0000004c4d4a723e */ /* 0x000fe400000000ff */
        /* <DEDUP_REMOVED lines=9> */
[----:B------:R-:W-:-:S13]  /*2170*/  ISETP.LT.U32.AND P0, PT, R6, 0x40, P0 ;  /* 0x000000400600780c */ /* 0x000fda0000701070 */
[----:B------:R-:W-:Y:S01]  /*2180*/  VOTEU.ANY UP0, P0 ;  /* 0x00000000003f7886 */ /* 0x000fe20000000100 */
[----:B------:R-:W-:Y:S01]  /*2190*/  VOTEU.ANY UP1, P0 ;  /* 0x00000000003f7886 */ /* 0x000fe20000020100 */
[----:B------:R-:W1:Y:S02]  /*21a0*/  @!P2 SYNCS.CCTL.IV [UR7+0x40018] ;  /* 0x04001800ff00a9b1 */ /* 0x000e640008000007 */
[----:B-1----:R-:W-:Y:S01]  /*21b0*/  STSM.16.M88.4 [R2], R24 ;  /* 0x0000001802007844 */ /* 0x002fe20000000200 */
[----:B------:R-:W-:Y:S01]  /*21c0*/  @UP0 UMOV UR4, UR16 ;  /* 0x0000001000040c82 */ /* 0x000fe20008000000 */
[----:B------:R-:W-:Y:S02]  /*21d0*/  @UP0 UMOV UR5, UR17 ;  /* 0x0000001100050c82 */ /* 0x000fe40008000000 */
[----:B------:R-:W-:Y:S04]  /*21e0*/  STSM.16.M88.4 [R2+0x4000], R56 ;  /* 0x0040003802007844 */ /* 0x000fe80000000200 */
[----:B------:R-:W-:Y:S04]  /*21f0*/  STSM.16.M88.4 [R3], R32 ;  /* 0x0000002003007844 */ /* 0x000fe80000000200 */
[----:B------:R-:W-:Y:S04]  /*2200*/  STSM.16.M88.4 [R3+0x4000], R64 ;  /* 0x0040004003007844 */ /* 0x000fe80000000200 */
[----:B------:R-:W-:Y:S04]  /*2210*/  STSM.16.M88.4 [R4], R40 ;  /* 0x0000002804007844 */ /* 0x000fe80000000200 */
[----:B------:R-:W-:Y:S04]  /*2220*/  STSM.16.M88.4 [R4+0x4000], R72 ;  /* 0x0040004804007844 */ /* 0x000fe80000000200 */
[----:B------:R-:W-:Y:S04]  /*2230*/  STSM.16.M88.4 [R0], R48 ;  /* 0x0000003000007844 */ /* 0x000fe80000000200 */
[----:B------:R-:W-:Y:S01]  /*2240*/  STSM.16.M88.4 [R0+0x4000], R80 ;  /* 0x0040005000007844 */ /* 0x000fe20000000200 */
[----:B------:R1:W-:Y:S06]  /*2250*/  MEMBAR.ALL.CTA ;  /* 0x0000000000007992 */ /* 0x0003ec0000008000 */
[----:B-1----:R-:W1:Y:S02]  /*2260*/  FENCE.VIEW.ASYNC.S ;  /* 0x00000000000073c6 */ /* 0x002e640000000000 */
[----:B-1----:R-:W-:Y:S06]  /*2270*/  BAR.SYNC.DEFER_BLOCKING 0x0 ;  /* 0x0000000000007b1d */ /* 0x002fec0000010000 */
[----:B------:R1:W-:Y:S01]  /*2280*/  @UP1 UTMASTG.2D [UR8], [UR4] ;  /* 0x00000008040013b5 */ /* 0x0003e20008008000 */
[----:B------:R0:W-:Y:S01]  /*2290*/  UTMACMDFLUSH ;  /* 0x00000000000079b7 */ /* 0x0001e20000000000 */
[----:B------:R-:W-:-:S04]  /*22a0*/  DEPBAR.LE SB0, 0x0 ;  /* 0x000080000000791a */ /* 0x000fc80000000000 */
[----:B------:R-:W-:Y:S06]  /*22b0*/  BAR.SYNC.DEFER_BLOCKING 0x0 ;  /* 0x0000000000007b1d */ /* 0x000fec0000010000 */
[----:B-1----:R-:W-:Y:S05]  /*22c0*/  EXIT ;  /* 0x000000000000794d */ /* 0x002fea0003800000 */
.L_x_48:
[----:B------:R-:W1:Y:S02]  /*22d0*/  SYNCS.PHASECHK.TRANS64.TRYWAIT P0, [UR5+0x40000], R2 ;  /* 0x04000002ff0075a7 */ /* 0x000e640008000145 */
[----:B-1----:R-:W-:Y:S05]  /*22e0*/  @!P0 BRA `(.L_x_48) ;  /* 0xfffffffc00f88947 */ /* 0x002fea000383ffff */
[----:B------:R-:W-:Y:S05]  /*22f0*/  BRA `(.L_x_50) ;  /* 0xfffffff400f47947 */ /* 0x000fea000383ffff */
.L_x_51:
[----:B------:R-:W-:-:S00]  /*2300*/  BRA `(.L_x_51) ;  /* 0xfffffffc00fc7947 */ /* 0x000fc0000383ffff */
[----:B------:R-:W-:-:S00]  /*2310*/  NOP ;  /* 0x0000000000007918 */ /* 0x000fc00000000000 */
        /* <DEDUP_REMOVED lines=14> */
.L_x_52:


//--------------------- .nv.shared.gluon_wgmma    --------------------------
	.section	.nv.shared.gluon_wgmma,"aw",@nobits
	.sectionflags	@""
	.align	16
	.zero		1024


//--------------------- .nv.shared.reserved.0     --------------------------
	.section	.nv.shared.reserved.0,"aw",@nobits
	.weak		__nv_reservedSMEM_offset_0_alias
	.size		__nv_reservedSMEM_offset_0_alias, 0, 0
	.other		__nv_reservedSMEM_offset_0_alias,@"STO_CUDA_RESERVED_SHARED STV_DEFAULT"
__nv_reservedSMEM_offset_0_alias:
	.zero		0


//--------------------- .nv.constant0.gluon_wgmma --------------------------
	.section	.nv.constant0.gluon_wgmma,"a",@progbits
	.sectionflags	@""
	.align	4
.nv.constant0.gluon_wgmma:
	.zero		608


//--------------------- SYMBOLS --------------------------

	.type		.nv.reservedSmem.offset0,@object
	.size		.nv.reservedSmem.offset0,0x4
